//
// Generated by NVIDIA NVVM Compiler
//
// Compiler Build ID: CL-36424714
// Cuda compilation tools, release 13.0, V13.0.88
// Based on NVVM 20.0.0
//

.version 9.0
.target sm_100
.address_size 64

	// .globl	_Z19init_kaiming_normaliiPf
.global .align 4 .b8 precalc_xorwow_matrix[102400];
.global .align 4 .b8 precalc_xorwow_offset_matrix[102400];
.global .align 4 .b8 mrg32k3aM1[2304];
.global .align 4 .b8 mrg32k3aM2[2304];
.global .align 4 .b8 mrg32k3aM1SubSeq[2016];
.global .align 4 .b8 mrg32k3aM2SubSeq[2016];
.global .align 4 .b8 mrg32k3aM1Seq[2304];
.global .align 4 .b8 mrg32k3aM2Seq[2304];
.const .align 8 .b8 __cr_lgamma_table[72];

.visible .entry _Z19init_kaiming_normaliiPf(
	.param .u32 _Z19init_kaiming_normaliiPf_param_0,
	.param .u32 _Z19init_kaiming_normaliiPf_param_1,
	.param .u64 .ptr .align 1 _Z19init_kaiming_normaliiPf_param_2
)
{
	.local .align 8 .b8 	__local_depot0[48];
	.reg .b64 	%SP;
	.reg .b64 	%SPL;
	.reg .pred 	%p<69>;
	.reg .b32 	%r<1220>;
	.reg .b32 	%f<35>;
	.reg .b64 	%rd<27>;

	mov.u64 	%SPL, __local_depot0;
	ld.param.u32 	%r544, [_Z19init_kaiming_normaliiPf_param_0];
	ld.param.u32 	%r543, [_Z19init_kaiming_normaliiPf_param_1];
	ld.param.u64 	%rd10, [_Z19init_kaiming_normaliiPf_param_2];
	mov.u32 	%r545, %ntid.x;
	mov.u32 	%r546, %ctaid.x;
	mov.u32 	%r547, %tid.x;
	mad.lo.s32 	%r1, %r545, %r546, %r547;
	mov.u32 	%r548, %ntid.y;
	mov.u32 	%r549, %ctaid.y;
	mov.u32 	%r550, %tid.y;
	mad.lo.s32 	%r551, %r548, %r549, %r550;
	setp.ge.u32 	%p1, %r1, %r543;
	setp.ge.u32 	%p2, %r551, %r544;
	or.pred  	%p3, %p1, %p2;
	@%p3 bra 	$L__BB0_117;
	add.u64 	%rd1, %SPL, 0;
	mad.lo.s32 	%r555, %r1, %r544, %r551;
	cvt.u64.u32 	%rd2, %r555;
	mov.b32 	%r954, -9920396;
	mov.b32 	%r556, -771510409;
	st.local.v2.u32 	[%rd1], {%r556, %r954};
	mov.b32 	%r557, -123459836;
	mov.b32 	%r953, -308902214;
	st.local.v2.u32 	[%rd1+8], {%r953, %r557};
	mov.b32 	%r950, -127593864;
	mov.b32 	%r558, -589760388;
	st.local.v2.u32 	[%rd1+16], {%r558, %r950};
	setp.eq.s32 	%p4, %r555, 0;
	@%p4 bra 	$L__BB0_116;
	mov.b32 	%r937, 0;
	mov.b32 	%r954, -9920396;
	mov.b32 	%r953, -308902214;
	mov.b32 	%r950, -127593864;
	mov.u64 	%rd13, precalc_xorwow_matrix;
	mov.u64 	%rd26, %rd2;
$L__BB0_3:
	mov.u64 	%rd3, %rd26;
	and.b64  	%rd4, %rd3, 3;
	setp.eq.s64 	%p5, %rd4, 0;
	@%p5 bra 	$L__BB0_115;
	mul.wide.u32 	%rd12, %r937, 3200;
	add.s64 	%rd5, %rd13, %rd12;
	mov.b32 	%r950, 0;
	mov.u32 	%r951, %r950;
	mov.u32 	%r952, %r950;
	mov.u32 	%r953, %r950;
	mov.u32 	%r954, %r950;
	mov.u32 	%r943, %r950;
$L__BB0_5:
	mul.wide.u32 	%rd14, %r943, 4;
	add.s64 	%rd15, %rd1, %rd14;
	ld.local.u32 	%r13, [%rd15+4];
	shl.b32 	%r14, %r943, 5;
	mov.b32 	%r949, 0;
$L__BB0_6:
	.pragma "nounroll";
	shr.u32 	%r565, %r13, %r949;
	and.b32  	%r566, %r565, 1;
	setp.eq.b32 	%p6, %r566, 1;
	not.pred 	%p7, %p6;
	add.s32 	%r567, %r14, %r949;
	mul.lo.s32 	%r568, %r567, 5;
	mul.wide.u32 	%rd16, %r568, 4;
	add.s64 	%rd6, %rd5, %rd16;
	@%p7 bra 	$L__BB0_8;
	ld.global.u32 	%r569, [%rd6];
	xor.b32  	%r954, %r954, %r569;
	ld.global.u32 	%r570, [%rd6+4];
	xor.b32  	%r953, %r953, %r570;
	ld.global.u32 	%r571, [%rd6+8];
	xor.b32  	%r952, %r952, %r571;
	ld.global.u32 	%r572, [%rd6+12];
	xor.b32  	%r951, %r951, %r572;
	ld.global.u32 	%r573, [%rd6+16];
	xor.b32  	%r950, %r950, %r573;
$L__BB0_8:
	and.b32  	%r575, %r565, 2;
	setp.eq.s32 	%p8, %r575, 0;
	@%p8 bra 	$L__BB0_10;
	ld.global.u32 	%r576, [%rd6+20];
	xor.b32  	%r954, %r954, %r576;
	ld.global.u32 	%r577, [%rd6+24];
	xor.b32  	%r953, %r953, %r577;
	ld.global.u32 	%r578, [%rd6+28];
	xor.b32  	%r952, %r952, %r578;
	ld.global.u32 	%r579, [%rd6+32];
	xor.b32  	%r951, %r951, %r579;
	ld.global.u32 	%r580, [%rd6+36];
	xor.b32  	%r950, %r950, %r580;
$L__BB0_10:
	and.b32  	%r582, %r565, 4;
	setp.eq.s32 	%p9, %r582, 0;
	@%p9 bra 	$L__BB0_12;
	ld.global.u32 	%r583, [%rd6+40];
	xor.b32  	%r954, %r954, %r583;
	ld.global.u32 	%r584, [%rd6+44];
	xor.b32  	%r953, %r953, %r584;
	ld.global.u32 	%r585, [%rd6+48];
	xor.b32  	%r952, %r952, %r585;
	ld.global.u32 	%r586, [%rd6+52];
	xor.b32  	%r951, %r951, %r586;
	ld.global.u32 	%r587, [%rd6+56];
	xor.b32  	%r950, %r950, %r587;
$L__BB0_12:
	and.b32  	%r589, %r565, 8;
	setp.eq.s32 	%p10, %r589, 0;
	@%p10 bra 	$L__BB0_14;
	ld.global.u32 	%r590, [%rd6+60];
	xor.b32  	%r954, %r954, %r590;
	ld.global.u32 	%r591, [%rd6+64];
	xor.b32  	%r953, %r953, %r591;
	ld.global.u32 	%r592, [%rd6+68];
	xor.b32  	%r952, %r952, %r592;
	ld.global.u32 	%r593, [%rd6+72];
	xor.b32  	%r951, %r951, %r593;
	ld.global.u32 	%r594, [%rd6+76];
	xor.b32  	%r950, %r950, %r594;
$L__BB0_14:
	and.b32  	%r596, %r565, 16;
	setp.eq.s32 	%p11, %r596, 0;
	@%p11 bra 	$L__BB0_16;
	ld.global.u32 	%r597, [%rd6+80];
	xor.b32  	%r954, %r954, %r597;
	ld.global.u32 	%r598, [%rd6+84];
	xor.b32  	%r953, %r953, %r598;
	ld.global.u32 	%r599, [%rd6+88];
	xor.b32  	%r952, %r952, %r599;
	ld.global.u32 	%r600, [%rd6+92];
	xor.b32  	%r951, %r951, %r600;
	ld.global.u32 	%r601, [%rd6+96];
	xor.b32  	%r950, %r950, %r601;
$L__BB0_16:
	and.b32  	%r603, %r565, 32;
	setp.eq.s32 	%p12, %r603, 0;
	@%p12 bra 	$L__BB0_18;
	ld.global.u32 	%r604, [%rd6+100];
	xor.b32  	%r954, %r954, %r604;
	ld.global.u32 	%r605, [%rd6+104];
	xor.b32  	%r953, %r953, %r605;
	ld.global.u32 	%r606, [%rd6+108];
	xor.b32  	%r952, %r952, %r606;
	ld.global.u32 	%r607, [%rd6+112];
	xor.b32  	%r951, %r951, %r607;
	ld.global.u32 	%r608, [%rd6+116];
	xor.b32  	%r950, %r950, %r608;
$L__BB0_18:
	and.b32  	%r610, %r565, 64;
	setp.eq.s32 	%p13, %r610, 0;
	@%p13 bra 	$L__BB0_20;
	ld.global.u32 	%r611, [%rd6+120];
	xor.b32  	%r954, %r954, %r611;
	ld.global.u32 	%r612, [%rd6+124];
	xor.b32  	%r953, %r953, %r612;
	ld.global.u32 	%r613, [%rd6+128];
	xor.b32  	%r952, %r952, %r613;
	ld.global.u32 	%r614, [%rd6+132];
	xor.b32  	%r951, %r951, %r614;
	ld.global.u32 	%r615, [%rd6+136];
	xor.b32  	%r950, %r950, %r615;
$L__BB0_20:
	and.b32  	%r617, %r565, 128;
	setp.eq.s32 	%p14, %r617, 0;
	@%p14 bra 	$L__BB0_22;
	ld.global.u32 	%r618, [%rd6+140];
	xor.b32  	%r954, %r954, %r618;
	ld.global.u32 	%r619, [%rd6+144];
	xor.b32  	%r953, %r953, %r619;
	ld.global.u32 	%r620, [%rd6+148];
	xor.b32  	%r952, %r952, %r620;
	ld.global.u32 	%r621, [%rd6+152];
	xor.b32  	%r951, %r951, %r621;
	ld.global.u32 	%r622, [%rd6+156];
	xor.b32  	%r950, %r950, %r622;
$L__BB0_22:
	and.b32  	%r624, %r565, 256;
	setp.eq.s32 	%p15, %r624, 0;
	@%p15 bra 	$L__BB0_24;
	ld.global.u32 	%r625, [%rd6+160];
	xor.b32  	%r954, %r954, %r625;
	ld.global.u32 	%r626, [%rd6+164];
	xor.b32  	%r953, %r953, %r626;
	ld.global.u32 	%r627, [%rd6+168];
	xor.b32  	%r952, %r952, %r627;
	ld.global.u32 	%r628, [%rd6+172];
	xor.b32  	%r951, %r951, %r628;
	ld.global.u32 	%r629, [%rd6+176];
	xor.b32  	%r950, %r950, %r629;
$L__BB0_24:
	and.b32  	%r631, %r565, 512;
	setp.eq.s32 	%p16, %r631, 0;
	@%p16 bra 	$L__BB0_26;
	ld.global.u32 	%r632, [%rd6+180];
	xor.b32  	%r954, %r954, %r632;
	ld.global.u32 	%r633, [%rd6+184];
	xor.b32  	%r953, %r953, %r633;
	ld.global.u32 	%r634, [%rd6+188];
	xor.b32  	%r952, %r952, %r634;
	ld.global.u32 	%r635, [%rd6+192];
	xor.b32  	%r951, %r951, %r635;
	ld.global.u32 	%r636, [%rd6+196];
	xor.b32  	%r950, %r950, %r636;
$L__BB0_26:
	and.b32  	%r638, %r565, 1024;
	setp.eq.s32 	%p17, %r638, 0;
	@%p17 bra 	$L__BB0_28;
	ld.global.u32 	%r639, [%rd6+200];
	xor.b32  	%r954, %r954, %r639;
	ld.global.u32 	%r640, [%rd6+204];
	xor.b32  	%r953, %r953, %r640;
	ld.global.u32 	%r641, [%rd6+208];
	xor.b32  	%r952, %r952, %r641;
	ld.global.u32 	%r642, [%rd6+212];
	xor.b32  	%r951, %r951, %r642;
	ld.global.u32 	%r643, [%rd6+216];
	xor.b32  	%r950, %r950, %r643;
$L__BB0_28:
	and.b32  	%r645, %r565, 2048;
	setp.eq.s32 	%p18, %r645, 0;
	@%p18 bra 	$L__BB0_30;
	ld.global.u32 	%r646, [%rd6+220];
	xor.b32  	%r954, %r954, %r646;
	ld.global.u32 	%r647, [%rd6+224];
	xor.b32  	%r953, %r953, %r647;
	ld.global.u32 	%r648, [%rd6+228];
	xor.b32  	%r952, %r952, %r648;
	ld.global.u32 	%r649, [%rd6+232];
	xor.b32  	%r951, %r951, %r649;
	ld.global.u32 	%r650, [%rd6+236];
	xor.b32  	%r950, %r950, %r650;
$L__BB0_30:
	and.b32  	%r652, %r565, 4096;
	setp.eq.s32 	%p19, %r652, 0;
	@%p19 bra 	$L__BB0_32;
	ld.global.u32 	%r653, [%rd6+240];
	xor.b32  	%r954, %r954, %r653;
	ld.global.u32 	%r654, [%rd6+244];
	xor.b32  	%r953, %r953, %r654;
	ld.global.u32 	%r655, [%rd6+248];
	xor.b32  	%r952, %r952, %r655;
	ld.global.u32 	%r656, [%rd6+252];
	xor.b32  	%r951, %r951, %r656;
	ld.global.u32 	%r657, [%rd6+256];
	xor.b32  	%r950, %r950, %r657;
$L__BB0_32:
	and.b32  	%r659, %r565, 8192;
	setp.eq.s32 	%p20, %r659, 0;
	@%p20 bra 	$L__BB0_34;
	ld.global.u32 	%r660, [%rd6+260];
	xor.b32  	%r954, %r954, %r660;
	ld.global.u32 	%r661, [%rd6+264];
	xor.b32  	%r953, %r953, %r661;
	ld.global.u32 	%r662, [%rd6+268];
	xor.b32  	%r952, %r952, %r662;
	ld.global.u32 	%r663, [%rd6+272];
	xor.b32  	%r951, %r951, %r663;
	ld.global.u32 	%r664, [%rd6+276];
	xor.b32  	%r950, %r950, %r664;
$L__BB0_34:
	and.b32  	%r666, %r565, 16384;
	setp.eq.s32 	%p21, %r666, 0;
	@%p21 bra 	$L__BB0_36;
	ld.global.u32 	%r667, [%rd6+280];
	xor.b32  	%r954, %r954, %r667;
	ld.global.u32 	%r668, [%rd6+284];
	xor.b32  	%r953, %r953, %r668;
	ld.global.u32 	%r669, [%rd6+288];
	xor.b32  	%r952, %r952, %r669;
	ld.global.u32 	%r670, [%rd6+292];
	xor.b32  	%r951, %r951, %r670;
	ld.global.u32 	%r671, [%rd6+296];
	xor.b32  	%r950, %r950, %r671;
$L__BB0_36:
	and.b32  	%r673, %r565, 32768;
	setp.eq.s32 	%p22, %r673, 0;
	@%p22 bra 	$L__BB0_38;
	ld.global.u32 	%r674, [%rd6+300];
	xor.b32  	%r954, %r954, %r674;
	ld.global.u32 	%r675, [%rd6+304];
	xor.b32  	%r953, %r953, %r675;
	ld.global.u32 	%r676, [%rd6+308];
	xor.b32  	%r952, %r952, %r676;
	ld.global.u32 	%r677, [%rd6+312];
	xor.b32  	%r951, %r951, %r677;
	ld.global.u32 	%r678, [%rd6+316];
	xor.b32  	%r950, %r950, %r678;
$L__BB0_38:
	add.s32 	%r949, %r949, 16;
	setp.ne.s32 	%p23, %r949, 32;
	@%p23 bra 	$L__BB0_6;
	mad.lo.s32 	%r679, %r943, -31, %r14;
	add.s32 	%r943, %r679, 1;
	setp.ne.s32 	%p24, %r943, 5;
	@%p24 bra 	$L__BB0_5;
	st.local.u32 	[%rd1+4], %r954;
	st.local.v2.u32 	[%rd1+8], {%r953, %r952};
	st.local.v2.u32 	[%rd1+16], {%r951, %r950};
	setp.eq.s64 	%p25, %rd4, 1;
	@%p25 bra 	$L__BB0_115;
	mov.b32 	%r950, 0;
	mov.u32 	%r1043, %r950;
	mov.u32 	%r1044, %r950;
	mov.u32 	%r953, %r950;
	mov.u32 	%r954, %r950;
	mov.u32 	%r1035, %r950;
$L__BB0_42:
	mul.wide.u32 	%rd17, %r1035, 4;
	add.s64 	%rd18, %rd1, %rd17;
	ld.local.u32 	%r189, [%rd18+4];
	shl.b32 	%r190, %r1035, 5;
	mov.b32 	%r1041, 0;
$L__BB0_43:
	.pragma "nounroll";
	shr.u32 	%r682, %r189, %r1041;
	and.b32  	%r683, %r682, 1;
	setp.eq.b32 	%p26, %r683, 1;
	not.pred 	%p27, %p26;
	add.s32 	%r684, %r190, %r1041;
	mul.lo.s32 	%r685, %r684, 5;
	mul.wide.u32 	%rd19, %r685, 4;
	add.s64 	%rd7, %rd5, %rd19;
	@%p27 bra 	$L__BB0_45;
	ld.global.u32 	%r686, [%rd7];
	xor.b32  	%r954, %r954, %r686;
	ld.global.u32 	%r687, [%rd7+4];
	xor.b32  	%r953, %r953, %r687;
	ld.global.u32 	%r688, [%rd7+8];
	xor.b32  	%r1044, %r1044, %r688;
	ld.global.u32 	%r689, [%rd7+12];
	xor.b32  	%r1043, %r1043, %r689;
	ld.global.u32 	%r690, [%rd7+16];
	xor.b32  	%r950, %r950, %r690;
$L__BB0_45:
	and.b32  	%r692, %r682, 2;
	setp.eq.s32 	%p28, %r692, 0;
	@%p28 bra 	$L__BB0_47;
	ld.global.u32 	%r693, [%rd7+20];
	xor.b32  	%r954, %r954, %r693;
	ld.global.u32 	%r694, [%rd7+24];
	xor.b32  	%r953, %r953, %r694;
	ld.global.u32 	%r695, [%rd7+28];
	xor.b32  	%r1044, %r1044, %r695;
	ld.global.u32 	%r696, [%rd7+32];
	xor.b32  	%r1043, %r1043, %r696;
	ld.global.u32 	%r697, [%rd7+36];
	xor.b32  	%r950, %r950, %r697;
$L__BB0_47:
	and.b32  	%r699, %r682, 4;
	setp.eq.s32 	%p29, %r699, 0;
	@%p29 bra 	$L__BB0_49;
	ld.global.u32 	%r700, [%rd7+40];
	xor.b32  	%r954, %r954, %r700;
	ld.global.u32 	%r701, [%rd7+44];
	xor.b32  	%r953, %r953, %r701;
	ld.global.u32 	%r702, [%rd7+48];
	xor.b32  	%r1044, %r1044, %r702;
	ld.global.u32 	%r703, [%rd7+52];
	xor.b32  	%r1043, %r1043, %r703;
	ld.global.u32 	%r704, [%rd7+56];
	xor.b32  	%r950, %r950, %r704;
$L__BB0_49:
	and.b32  	%r706, %r682, 8;
	setp.eq.s32 	%p30, %r706, 0;
	@%p30 bra 	$L__BB0_51;
	ld.global.u32 	%r707, [%rd7+60];
	xor.b32  	%r954, %r954, %r707;
	ld.global.u32 	%r708, [%rd7+64];
	xor.b32  	%r953, %r953, %r708;
	ld.global.u32 	%r709, [%rd7+68];
	xor.b32  	%r1044, %r1044, %r709;
	ld.global.u32 	%r710, [%rd7+72];
	xor.b32  	%r1043, %r1043, %r710;
	ld.global.u32 	%r711, [%rd7+76];
	xor.b32  	%r950, %r950, %r711;
$L__BB0_51:
	and.b32  	%r713, %r682, 16;
	setp.eq.s32 	%p31, %r713, 0;
	@%p31 bra 	$L__BB0_53;
	ld.global.u32 	%r714, [%rd7+80];
	xor.b32  	%r954, %r954, %r714;
	ld.global.u32 	%r715, [%rd7+84];
	xor.b32  	%r953, %r953, %r715;
	ld.global.u32 	%r716, [%rd7+88];
	xor.b32  	%r1044, %r1044, %r716;
	ld.global.u32 	%r717, [%rd7+92];
	xor.b32  	%r1043, %r1043, %r717;
	ld.global.u32 	%r718, [%rd7+96];
	xor.b32  	%r950, %r950, %r718;
$L__BB0_53:
	and.b32  	%r720, %r682, 32;
	setp.eq.s32 	%p32, %r720, 0;
	@%p32 bra 	$L__BB0_55;
	ld.global.u32 	%r721, [%rd7+100];
	xor.b32  	%r954, %r954, %r721;
	ld.global.u32 	%r722, [%rd7+104];
	xor.b32  	%r953, %r953, %r722;
	ld.global.u32 	%r723, [%rd7+108];
	xor.b32  	%r1044, %r1044, %r723;
	ld.global.u32 	%r724, [%rd7+112];
	xor.b32  	%r1043, %r1043, %r724;
	ld.global.u32 	%r725, [%rd7+116];
	xor.b32  	%r950, %r950, %r725;
$L__BB0_55:
	and.b32  	%r727, %r682, 64;
	setp.eq.s32 	%p33, %r727, 0;
	@%p33 bra 	$L__BB0_57;
	ld.global.u32 	%r728, [%rd7+120];
	xor.b32  	%r954, %r954, %r728;
	ld.global.u32 	%r729, [%rd7+124];
	xor.b32  	%r953, %r953, %r729;
	ld.global.u32 	%r730, [%rd7+128];
	xor.b32  	%r1044, %r1044, %r730;
	ld.global.u32 	%r731, [%rd7+132];
	xor.b32  	%r1043, %r1043, %r731;
	ld.global.u32 	%r732, [%rd7+136];
	xor.b32  	%r950, %r950, %r732;
$L__BB0_57:
	and.b32  	%r734, %r682, 128;
	setp.eq.s32 	%p34, %r734, 0;
	@%p34 bra 	$L__BB0_59;
	ld.global.u32 	%r735, [%rd7+140];
	xor.b32  	%r954, %r954, %r735;
	ld.global.u32 	%r736, [%rd7+144];
	xor.b32  	%r953, %r953, %r736;
	ld.global.u32 	%r737, [%rd7+148];
	xor.b32  	%r1044, %r1044, %r737;
	ld.global.u32 	%r738, [%rd7+152];
	xor.b32  	%r1043, %r1043, %r738;
	ld.global.u32 	%r739, [%rd7+156];
	xor.b32  	%r950, %r950, %r739;
$L__BB0_59:
	and.b32  	%r741, %r682, 256;
	setp.eq.s32 	%p35, %r741, 0;
	@%p35 bra 	$L__BB0_61;
	ld.global.u32 	%r742, [%rd7+160];
	xor.b32  	%r954, %r954, %r742;
	ld.global.u32 	%r743, [%rd7+164];
	xor.b32  	%r953, %r953, %r743;
	ld.global.u32 	%r744, [%rd7+168];
	xor.b32  	%r1044, %r1044, %r744;
	ld.global.u32 	%r745, [%rd7+172];
	xor.b32  	%r1043, %r1043, %r745;
	ld.global.u32 	%r746, [%rd7+176];
	xor.b32  	%r950, %r950, %r746;
$L__BB0_61:
	and.b32  	%r748, %r682, 512;
	setp.eq.s32 	%p36, %r748, 0;
	@%p36 bra 	$L__BB0_63;
	ld.global.u32 	%r749, [%rd7+180];
	xor.b32  	%r954, %r954, %r749;
	ld.global.u32 	%r750, [%rd7+184];
	xor.b32  	%r953, %r953, %r750;
	ld.global.u32 	%r751, [%rd7+188];
	xor.b32  	%r1044, %r1044, %r751;
	ld.global.u32 	%r752, [%rd7+192];
	xor.b32  	%r1043, %r1043, %r752;
	ld.global.u32 	%r753, [%rd7+196];
	xor.b32  	%r950, %r950, %r753;
$L__BB0_63:
	and.b32  	%r755, %r682, 1024;
	setp.eq.s32 	%p37, %r755, 0;
	@%p37 bra 	$L__BB0_65;
	ld.global.u32 	%r756, [%rd7+200];
	xor.b32  	%r954, %r954, %r756;
	ld.global.u32 	%r757, [%rd7+204];
	xor.b32  	%r953, %r953, %r757;
	ld.global.u32 	%r758, [%rd7+208];
	xor.b32  	%r1044, %r1044, %r758;
	ld.global.u32 	%r759, [%rd7+212];
	xor.b32  	%r1043, %r1043, %r759;
	ld.global.u32 	%r760, [%rd7+216];
	xor.b32  	%r950, %r950, %r760;
$L__BB0_65:
	and.b32  	%r762, %r682, 2048;
	setp.eq.s32 	%p38, %r762, 0;
	@%p38 bra 	$L__BB0_67;
	ld.global.u32 	%r763, [%rd7+220];
	xor.b32  	%r954, %r954, %r763;
	ld.global.u32 	%r764, [%rd7+224];
	xor.b32  	%r953, %r953, %r764;
	ld.global.u32 	%r765, [%rd7+228];
	xor.b32  	%r1044, %r1044, %r765;
	ld.global.u32 	%r766, [%rd7+232];
	xor.b32  	%r1043, %r1043, %r766;
	ld.global.u32 	%r767, [%rd7+236];
	xor.b32  	%r950, %r950, %r767;
$L__BB0_67:
	and.b32  	%r769, %r682, 4096;
	setp.eq.s32 	%p39, %r769, 0;
	@%p39 bra 	$L__BB0_69;
	ld.global.u32 	%r770, [%rd7+240];
	xor.b32  	%r954, %r954, %r770;
	ld.global.u32 	%r771, [%rd7+244];
	xor.b32  	%r953, %r953, %r771;
	ld.global.u32 	%r772, [%rd7+248];
	xor.b32  	%r1044, %r1044, %r772;
	ld.global.u32 	%r773, [%rd7+252];
	xor.b32  	%r1043, %r1043, %r773;
	ld.global.u32 	%r774, [%rd7+256];
	xor.b32  	%r950, %r950, %r774;
$L__BB0_69:
	and.b32  	%r776, %r682, 8192;
	setp.eq.s32 	%p40, %r776, 0;
	@%p40 bra 	$L__BB0_71;
	ld.global.u32 	%r777, [%rd7+260];
	xor.b32  	%r954, %r954, %r777;
	ld.global.u32 	%r778, [%rd7+264];
	xor.b32  	%r953, %r953, %r778;
	ld.global.u32 	%r779, [%rd7+268];
	xor.b32  	%r1044, %r1044, %r779;
	ld.global.u32 	%r780, [%rd7+272];
	xor.b32  	%r1043, %r1043, %r780;
	ld.global.u32 	%r781, [%rd7+276];
	xor.b32  	%r950, %r950, %r781;
$L__BB0_71:
	and.b32  	%r783, %r682, 16384;
	setp.eq.s32 	%p41, %r783, 0;
	@%p41 bra 	$L__BB0_73;
	ld.global.u32 	%r784, [%rd7+280];
	xor.b32  	%r954, %r954, %r784;
	ld.global.u32 	%r785, [%rd7+284];
	xor.b32  	%r953, %r953, %r785;
	ld.global.u32 	%r786, [%rd7+288];
	xor.b32  	%r1044, %r1044, %r786;
	ld.global.u32 	%r787, [%rd7+292];
	xor.b32  	%r1043, %r1043, %r787;
	ld.global.u32 	%r788, [%rd7+296];
	xor.b32  	%r950, %r950, %r788;
$L__BB0_73:
	and.b32  	%r790, %r682, 32768;
	setp.eq.s32 	%p42, %r790, 0;
	@%p42 bra 	$L__BB0_75;
	ld.global.u32 	%r791, [%rd7+300];
	xor.b32  	%r954, %r954, %r791;
	ld.global.u32 	%r792, [%rd7+304];
	xor.b32  	%r953, %r953, %r792;
	ld.global.u32 	%r793, [%rd7+308];
	xor.b32  	%r1044, %r1044, %r793;
	ld.global.u32 	%r794, [%rd7+312];
	xor.b32  	%r1043, %r1043, %r794;
	ld.global.u32 	%r795, [%rd7+316];
	xor.b32  	%r950, %r950, %r795;
$L__BB0_75:
	add.s32 	%r1041, %r1041, 16;
	setp.ne.s32 	%p43, %r1041, 32;
	@%p43 bra 	$L__BB0_43;
	mad.lo.s32 	%r796, %r1035, -31, %r190;
	add.s32 	%r1035, %r796, 1;
	setp.ne.s32 	%p44, %r1035, 5;
	@%p44 bra 	$L__BB0_42;
	st.local.u32 	[%rd1+4], %r954;
	st.local.v2.u32 	[%rd1+8], {%r953, %r1044};
	st.local.v2.u32 	[%rd1+16], {%r1043, %r950};
	setp.ne.s64 	%p45, %rd4, 3;
	@%p45 bra 	$L__BB0_115;
	mov.b32 	%r950, 0;
	mov.u32 	%r1135, %r950;
	mov.u32 	%r1136, %r950;
	mov.u32 	%r953, %r950;
	mov.u32 	%r954, %r950;
	mov.u32 	%r1127, %r950;
$L__BB0_79:
	mul.wide.u32 	%rd20, %r1127, 4;
	add.s64 	%rd21, %rd1, %rd20;
	ld.local.u32 	%r365, [%rd21+4];
	shl.b32 	%r366, %r1127, 5;
	mov.b32 	%r1133, 0;
$L__BB0_80:
	.pragma "nounroll";
	shr.u32 	%r799, %r365, %r1133;
	and.b32  	%r800, %r799, 1;
	setp.eq.b32 	%p46, %r800, 1;
	not.pred 	%p47, %p46;
	add.s32 	%r801, %r366, %r1133;
	mul.lo.s32 	%r802, %r801, 5;
	mul.wide.u32 	%rd22, %r802, 4;
	add.s64 	%rd8, %rd5, %rd22;
	@%p47 bra 	$L__BB0_82;
	ld.global.u32 	%r803, [%rd8];
	xor.b32  	%r954, %r954, %r803;
	ld.global.u32 	%r804, [%rd8+4];
	xor.b32  	%r953, %r953, %r804;
	ld.global.u32 	%r805, [%rd8+8];
	xor.b32  	%r1136, %r1136, %r805;
	ld.global.u32 	%r806, [%rd8+12];
	xor.b32  	%r1135, %r1135, %r806;
	ld.global.u32 	%r807, [%rd8+16];
	xor.b32  	%r950, %r950, %r807;
$L__BB0_82:
	and.b32  	%r809, %r799, 2;
	setp.eq.s32 	%p48, %r809, 0;
	@%p48 bra 	$L__BB0_84;
	ld.global.u32 	%r810, [%rd8+20];
	xor.b32  	%r954, %r954, %r810;
	ld.global.u32 	%r811, [%rd8+24];
	xor.b32  	%r953, %r953, %r811;
	ld.global.u32 	%r812, [%rd8+28];
	xor.b32  	%r1136, %r1136, %r812;
	ld.global.u32 	%r813, [%rd8+32];
	xor.b32  	%r1135, %r1135, %r813;
	ld.global.u32 	%r814, [%rd8+36];
	xor.b32  	%r950, %r950, %r814;
$L__BB0_84:
	and.b32  	%r816, %r799, 4;
	setp.eq.s32 	%p49, %r816, 0;
	@%p49 bra 	$L__BB0_86;
	ld.global.u32 	%r817, [%rd8+40];
	xor.b32  	%r954, %r954, %r817;
	ld.global.u32 	%r818, [%rd8+44];
	xor.b32  	%r953, %r953, %r818;
	ld.global.u32 	%r819, [%rd8+48];
	xor.b32  	%r1136, %r1136, %r819;
	ld.global.u32 	%r820, [%rd8+52];
	xor.b32  	%r1135, %r1135, %r820;
	ld.global.u32 	%r821, [%rd8+56];
	xor.b32  	%r950, %r950, %r821;
$L__BB0_86:
	and.b32  	%r823, %r799, 8;
	setp.eq.s32 	%p50, %r823, 0;
	@%p50 bra 	$L__BB0_88;
	ld.global.u32 	%r824, [%rd8+60];
	xor.b32  	%r954, %r954, %r824;
	ld.global.u32 	%r825, [%rd8+64];
	xor.b32  	%r953, %r953, %r825;
	ld.global.u32 	%r826, [%rd8+68];
	xor.b32  	%r1136, %r1136, %r826;
	ld.global.u32 	%r827, [%rd8+72];
	xor.b32  	%r1135, %r1135, %r827;
	ld.global.u32 	%r828, [%rd8+76];
	xor.b32  	%r950, %r950, %r828;
$L__BB0_88:
	and.b32  	%r830, %r799, 16;
	setp.eq.s32 	%p51, %r830, 0;
	@%p51 bra 	$L__BB0_90;
	ld.global.u32 	%r831, [%rd8+80];
	xor.b32  	%r954, %r954, %r831;
	ld.global.u32 	%r832, [%rd8+84];
	xor.b32  	%r953, %r953, %r832;
	ld.global.u32 	%r833, [%rd8+88];
	xor.b32  	%r1136, %r1136, %r833;
	ld.global.u32 	%r834, [%rd8+92];
	xor.b32  	%r1135, %r1135, %r834;
	ld.global.u32 	%r835, [%rd8+96];
	xor.b32  	%r950, %r950, %r835;
$L__BB0_90:
	and.b32  	%r837, %r799, 32;
	setp.eq.s32 	%p52, %r837, 0;
	@%p52 bra 	$L__BB0_92;
	ld.global.u32 	%r838, [%rd8+100];
	xor.b32  	%r954, %r954, %r838;
	ld.global.u32 	%r839, [%rd8+104];
	xor.b32  	%r953, %r953, %r839;
	ld.global.u32 	%r840, [%rd8+108];
	xor.b32  	%r1136, %r1136, %r840;
	ld.global.u32 	%r841, [%rd8+112];
	xor.b32  	%r1135, %r1135, %r841;
	ld.global.u32 	%r842, [%rd8+116];
	xor.b32  	%r950, %r950, %r842;
$L__BB0_92:
	and.b32  	%r844, %r799, 64;
	setp.eq.s32 	%p53, %r844, 0;
	@%p53 bra 	$L__BB0_94;
	ld.global.u32 	%r845, [%rd8+120];
	xor.b32  	%r954, %r954, %r845;
	ld.global.u32 	%r846, [%rd8+124];
	xor.b32  	%r953, %r953, %r846;
	ld.global.u32 	%r847, [%rd8+128];
	xor.b32  	%r1136, %r1136, %r847;
	ld.global.u32 	%r848, [%rd8+132];
	xor.b32  	%r1135, %r1135, %r848;
	ld.global.u32 	%r849, [%rd8+136];
	xor.b32  	%r950, %r950, %r849;
$L__BB0_94:
	and.b32  	%r851, %r799, 128;
	setp.eq.s32 	%p54, %r851, 0;
	@%p54 bra 	$L__BB0_96;
	ld.global.u32 	%r852, [%rd8+140];
	xor.b32  	%r954, %r954, %r852;
	ld.global.u32 	%r853, [%rd8+144];
	xor.b32  	%r953, %r953, %r853;
	ld.global.u32 	%r854, [%rd8+148];
	xor.b32  	%r1136, %r1136, %r854;
	ld.global.u32 	%r855, [%rd8+152];
	xor.b32  	%r1135, %r1135, %r855;
	ld.global.u32 	%r856, [%rd8+156];
	xor.b32  	%r950, %r950, %r856;
$L__BB0_96:
	and.b32  	%r858, %r799, 256;
	setp.eq.s32 	%p55, %r858, 0;
	@%p55 bra 	$L__BB0_98;
	ld.global.u32 	%r859, [%rd8+160];
	xor.b32  	%r954, %r954, %r859;
	ld.global.u32 	%r860, [%rd8+164];
	xor.b32  	%r953, %r953, %r860;
	ld.global.u32 	%r861, [%rd8+168];
	xor.b32  	%r1136, %r1136, %r861;
	ld.global.u32 	%r862, [%rd8+172];
	xor.b32  	%r1135, %r1135, %r862;
	ld.global.u32 	%r863, [%rd8+176];
	xor.b32  	%r950, %r950, %r863;
$L__BB0_98:
	and.b32  	%r865, %r799, 512;
	setp.eq.s32 	%p56, %r865, 0;
	@%p56 bra 	$L__BB0_100;
	ld.global.u32 	%r866, [%rd8+180];
	xor.b32  	%r954, %r954, %r866;
	ld.global.u32 	%r867, [%rd8+184];
	xor.b32  	%r953, %r953, %r867;
	ld.global.u32 	%r868, [%rd8+188];
	xor.b32  	%r1136, %r1136, %r868;
	ld.global.u32 	%r869, [%rd8+192];
	xor.b32  	%r1135, %r1135, %r869;
	ld.global.u32 	%r870, [%rd8+196];
	xor.b32  	%r950, %r950, %r870;
$L__BB0_100:
	and.b32  	%r872, %r799, 1024;
	setp.eq.s32 	%p57, %r872, 0;
	@%p57 bra 	$L__BB0_102;
	ld.global.u32 	%r873, [%rd8+200];
	xor.b32  	%r954, %r954, %r873;
	ld.global.u32 	%r874, [%rd8+204];
	xor.b32  	%r953, %r953, %r874;
	ld.global.u32 	%r875, [%rd8+208];
	xor.b32  	%r1136, %r1136, %r875;
	ld.global.u32 	%r876, [%rd8+212];
	xor.b32  	%r1135, %r1135, %r876;
	ld.global.u32 	%r877, [%rd8+216];
	xor.b32  	%r950, %r950, %r877;
$L__BB0_102:
	and.b32  	%r879, %r799, 2048;
	setp.eq.s32 	%p58, %r879, 0;
	@%p58 bra 	$L__BB0_104;
	ld.global.u32 	%r880, [%rd8+220];
	xor.b32  	%r954, %r954, %r880;
	ld.global.u32 	%r881, [%rd8+224];
	xor.b32  	%r953, %r953, %r881;
	ld.global.u32 	%r882, [%rd8+228];
	xor.b32  	%r1136, %r1136, %r882;
	ld.global.u32 	%r883, [%rd8+232];
	xor.b32  	%r1135, %r1135, %r883;
	ld.global.u32 	%r884, [%rd8+236];
	xor.b32  	%r950, %r950, %r884;
$L__BB0_104:
	and.b32  	%r886, %r799, 4096;
	setp.eq.s32 	%p59, %r886, 0;
	@%p59 bra 	$L__BB0_106;
	ld.global.u32 	%r887, [%rd8+240];
	xor.b32  	%r954, %r954, %r887;
	ld.global.u32 	%r888, [%rd8+244];
	xor.b32  	%r953, %r953, %r888;
	ld.global.u32 	%r889, [%rd8+248];
	xor.b32  	%r1136, %r1136, %r889;
	ld.global.u32 	%r890, [%rd8+252];
	xor.b32  	%r1135, %r1135, %r890;
	ld.global.u32 	%r891, [%rd8+256];
	xor.b32  	%r950, %r950, %r891;
$L__BB0_106:
	and.b32  	%r893, %r799, 8192;
	setp.eq.s32 	%p60, %r893, 0;
	@%p60 bra 	$L__BB0_108;
	ld.global.u32 	%r894, [%rd8+260];
	xor.b32  	%r954, %r954, %r894;
	ld.global.u32 	%r895, [%rd8+264];
	xor.b32  	%r953, %r953, %r895;
	ld.global.u32 	%r896, [%rd8+268];
	xor.b32  	%r1136, %r1136, %r896;
	ld.global.u32 	%r897, [%rd8+272];
	xor.b32  	%r1135, %r1135, %r897;
	ld.global.u32 	%r898, [%rd8+276];
	xor.b32  	%r950, %r950, %r898;
$L__BB0_108:
	and.b32  	%r900, %r799, 16384;
	setp.eq.s32 	%p61, %r900, 0;
	@%p61 bra 	$L__BB0_110;
	ld.global.u32 	%r901, [%rd8+280];
	xor.b32  	%r954, %r954, %r901;
	ld.global.u32 	%r902, [%rd8+284];
	xor.b32  	%r953, %r953, %r902;
	ld.global.u32 	%r903, [%rd8+288];
	xor.b32  	%r1136, %r1136, %r903;
	ld.global.u32 	%r904, [%rd8+292];
	xor.b32  	%r1135, %r1135, %r904;
	ld.global.u32 	%r905, [%rd8+296];
	xor.b32  	%r950, %r950, %r905;
$L__BB0_110:
	and.b32  	%r907, %r799, 32768;
	setp.eq.s32 	%p62, %r907, 0;
	@%p62 bra 	$L__BB0_112;
	ld.global.u32 	%r908, [%rd8+300];
	xor.b32  	%r954, %r954, %r908;
	ld.global.u32 	%r909, [%rd8+304];
	xor.b32  	%r953, %r953, %r909;
	ld.global.u32 	%r910, [%rd8+308];
	xor.b32  	%r1136, %r1136, %r910;
	ld.global.u32 	%r911, [%rd8+312];
	xor.b32  	%r1135, %r1135, %r911;
	ld.global.u32 	%r912, [%rd8+316];
	xor.b32  	%r950, %r950, %r912;
$L__BB0_112:
	add.s32 	%r1133, %r1133, 16;
	setp.ne.s32 	%p63, %r1133, 32;
	@%p63 bra 	$L__BB0_80;
	mad.lo.s32 	%r913, %r1127, -31, %r366;
	add.s32 	%r1127, %r913, 1;
	setp.ne.s32 	%p64, %r1127, 5;
	@%p64 bra 	$L__BB0_79;
	st.local.u32 	[%rd1+4], %r954;
	st.local.v2.u32 	[%rd1+8], {%r953, %r1136};
	st.local.v2.u32 	[%rd1+16], {%r1135, %r950};
$L__BB0_115:
	shr.u64 	%rd26, %rd3, 2;
	add.s32 	%r937, %r937, 1;
	setp.gt.u64 	%p65, %rd3, 3;
	@%p65 bra 	$L__BB0_3;
$L__BB0_116:
	shr.u32 	%r914, %r954, 2;
	xor.b32  	%r915, %r914, %r954;
	shl.b32 	%r916, %r950, 4;
	shl.b32 	%r917, %r915, 1;
	xor.b32  	%r918, %r917, %r916;
	xor.b32  	%r919, %r918, %r915;
	xor.b32  	%r920, %r919, %r950;
	add.s32 	%r921, %r920, -771147972;
	shr.u32 	%r922, %r953, 2;
	xor.b32  	%r923, %r922, %r953;
	shl.b32 	%r924, %r920, 4;
	shl.b32 	%r925, %r923, 1;
	xor.b32  	%r926, %r925, %r924;
	xor.b32  	%r927, %r926, %r923;
	xor.b32  	%r928, %r927, %r920;
	add.s32 	%r929, %r928, -770785535;
	cvt.rn.f32.u32 	%f1, %r921;
	fma.rn.f32 	%f2, %f1, 0f2F800000, 0f2F000000;
	cvt.rn.f32.u32 	%f3, %r929;
	fma.rn.f32 	%f4, %f3, 0f30C90FDB, 0f30490FDB;
	setp.lt.f32 	%p66, %f2, 0f00800000;
	mul.f32 	%f5, %f2, 0f4B000000;
	selp.f32 	%f6, %f5, %f2, %p66;
	selp.f32 	%f7, 0fC1B80000, 0f00000000, %p66;
	mov.b32 	%r930, %f6;
	add.s32 	%r931, %r930, -1059760811;
	and.b32  	%r932, %r931, -8388608;
	sub.s32 	%r933, %r930, %r932;
	mov.b32 	%f8, %r933;
	cvt.rn.f32.s32 	%f9, %r932;
	fma.rn.f32 	%f10, %f9, 0f34000000, %f7;
	add.f32 	%f11, %f8, 0fBF800000;
	fma.rn.f32 	%f12, %f11, 0fBE055027, 0f3E1039F6;
	fma.rn.f32 	%f13, %f12, %f11, 0fBDF8CDCC;
	fma.rn.f32 	%f14, %f13, %f11, 0f3E0F2955;
	fma.rn.f32 	%f15, %f14, %f11, 0fBE2AD8B9;
	fma.rn.f32 	%f16, %f15, %f11, 0f3E4CED0B;
	fma.rn.f32 	%f17, %f16, %f11, 0fBE7FFF22;
	fma.rn.f32 	%f18, %f17, %f11, 0f3EAAAA78;
	fma.rn.f32 	%f19, %f18, %f11, 0fBF000000;
	mul.f32 	%f20, %f11, %f19;
	fma.rn.f32 	%f21, %f20, %f11, %f11;
	fma.rn.f32 	%f22, %f10, 0f3F317218, %f21;
	setp.gt.u32 	%p67, %r930, 2139095039;
	fma.rn.f32 	%f23, %f6, 0f7F800000, 0f7F800000;
	selp.f32 	%f24, %f23, %f22, %p67;
	setp.eq.f32 	%p68, %f6, 0f00000000;
	mul.f32 	%f25, %f24, 0fC0000000;
	selp.f32 	%f26, 0f7F800000, %f25, %p68;
	sqrt.rn.f32 	%f27, %f26;
	sin.approx.f32 	%f28, %f4;
	mul.f32 	%f29, %f27, %f28;
	cvt.rn.f32.s32 	%f30, %r543;
	mov.f32 	%f31, 0f40000000;
	div.rn.f32 	%f32, %f31, %f30;
	sqrt.rn.f32 	%f33, %f32;
	mul.f32 	%f34, %f29, %f33;
	cvta.to.global.u64 	%rd23, %rd10;
	shl.b64 	%rd24, %rd2, 2;
	add.s64 	%rd25, %rd23, %rd24;
	st.global.f32 	[%rd25], %f34;
$L__BB0_117:
	ret;

}


// ===== COMPILED SASS (sm_100) =====

	.target	sm_100

	.elftype	@"ET_EXEC"


//--------------------- .note.nv.tkinfo           --------------------------
	.section	.note.nv.tkinfo,"",@"SHT_NOTE"
	.sectionflags	@"SHF_NOTE_NV_TKINFO"
	.tkinfo
        /*0018*/ 	.word	0x00000002
        /*0030*/ 	.string	""
        /*0030*/ 	.string	"ptxas"
        /*0030*/ 	.string	"Cuda compilation tools, release 13.0, V13.0.88"
        /*0030*/ 	.string	"Build cuda_13.0.r13.0/compiler.36424714_0"
        /*0030*/ 	.string	"-arch sm_100 -m 64 "



//--------------------- .note.nv.cuinfo           --------------------------
	.section	.note.nv.cuinfo,"",@"SHT_NOTE"
	.sectionflags	@"SHF_NOTE_NV_CUINFO"
        /*0018*/ 	.short	0x0002
        /*001a*/ 	.short	0x0064
        /*001c*/ 	.short	0x0082
	.zero		2


//--------------------- .nv.info                  --------------------------
	.section	.nv.info,"",@"SHT_CUDA_INFO"
	.align	4


	//----- nvinfo : EIATTR_REGCOUNT
	.align		4
        /*0000*/ 	.byte	0x04, 0x2f
        /*0002*/ 	.short	(.L_10 - .L_9)
	.align		4
.L_9:
        /*0004*/ 	.word	index@(_Z19init_kaiming_normaliiPf)
        /*0008*/ 	.word	0x00000020


	//----- nvinfo : EIATTR_FRAME_SIZE
	.align		4
.L_10:
        /*000c*/ 	.byte	0x04, 0x11
        /*000e*/ 	.short	(.L_12 - .L_11)
	.align		4
.L_11:
        /*0010*/ 	.word	index@($__internal_1_$__cuda_sm3x_div_rn_noftz_f32_slowpath)
        /*0014*/ 	.word	0x00000030


	//----- nvinfo : EIATTR_FRAME_SIZE
	.align		4
.L_12:
        /*0018*/ 	.byte	0x04, 0x11
        /*001a*/ 	.short	(.L_14 - .L_13)
	.align		4
.L_13:
        /*001c*/ 	.word	index@($__internal_0_$__cuda_sm20_sqrt_rn_f32_slowpath)
        /*0020*/ 	.word	0x00000030


	//----- nvinfo : EIATTR_FRAME_SIZE
	.align		4
.L_14:
        /*0024*/ 	.byte	0x04, 0x11
        /*0026*/ 	.short	(.L_16 - .L_15)
	.align		4
.L_15:
        /*0028*/ 	.word	index@(_Z19init_kaiming_normaliiPf)
        /*002c*/ 	.word	0x00000030


	//----- nvinfo : EIATTR_MIN_STACK_SIZE
	.align		4
.L_16:
        /*0030*/ 	.byte	0x04, 0x12
        /*0032*/ 	.short	(.L_18 - .L_17)
	.align		4
.L_17:
        /*0034*/ 	.word	index@(_Z19init_kaiming_normaliiPf)
        /*0038*/ 	.word	0x00000030
.L_18:


//--------------------- .nv.compat                --------------------------
	.section	.nv.compat,"",@"SHT_CUDA_COMPAT_INFO"
	.align	4
        /*0000*/ 	.byte	0x02, 0x09, 0x00, 0x00, 0x02, 0x02, 0x01, 0x00, 0x02, 0x05, 0x05, 0x00, 0x03, 0x07, 0x01, 0x01
        /*0010*/ 	.byte	0x02, 0x03, 0x00, 0x00, 0x02, 0x06, 0x01, 0x00, 0x04, 0x0b, 0x08, 0x00, 0x01, 0x00, 0x00, 0x00
        /*0020*/ 	.byte	0x00, 0x00, 0x00, 0x00


//--------------------- .nv.info._Z19init_kaiming_normaliiPf --------------------------
	.section	.nv.info._Z19init_kaiming_normaliiPf,"",@"SHT_CUDA_INFO"
	.sectionflags	@""
	.align	4


	//----- nvinfo : EIATTR_CUDA_API_VERSION
	.align		4
        /*0000*/ 	.byte	0x04, 0x37
        /*0002*/ 	.short	(.L_20 - .L_19)
.L_19:
        /*0004*/ 	.word	0x00000082


	//----- nvinfo : EIATTR_KPARAM_INFO
	.align		4
.L_20:
        /*0008*/ 	.byte	0x04, 0x17
        /*000a*/ 	.short	(.L_22 - .L_21)
.L_21:
        /*000c*/ 	.word	0x00000000
        /*0010*/ 	.short	0x0002
        /*0012*/ 	.short	0x0008
        /*0014*/ 	.byte	0x00, 0xf5, 0x21, 0x00


	//----- nvinfo : EIATTR_KPARAM_INFO
	.align		4
.L_22:
        /*0018*/ 	.byte	0x04, 0x17
        /*001a*/ 	.short	(.L_24 - .L_23)
.L_23:
        /*001c*/ 	.word	0x00000000
        /*0020*/ 	.short	0x0001
        /*0022*/ 	.short	0x0004
        /*0024*/ 	.byte	0x00, 0xf0, 0x11, 0x00


	//----- nvinfo : EIATTR_KPARAM_INFO
	.align		4
.L_24:
        /*0028*/ 	.byte	0x04, 0x17
        /*002a*/ 	.short	(.L_26 - .L_25)
.L_25:
        /*002c*/ 	.word	0x00000000
        /*0030*/ 	.short	0x0000
        /*0032*/ 	.short	0x0000
        /*0034*/ 	.byte	0x00, 0xf0, 0x11, 0x00


	//----- nvinfo : EIATTR_SPARSE_MMA_MASK
	.align		4
.L_26:
        /*0038*/ 	.byte	0x03, 0x50
        /*003a*/ 	.short	0x0000


	//----- nvinfo : EIATTR_MAXREG_COUNT
	.align		4
        /*003c*/ 	.byte	0x03, 0x1b
        /*003e*/ 	.short	0x00ff


	//----- nvinfo : EIATTR_MERCURY_ISA_VERSION
	.align		4
        /*0040*/ 	.byte	0x03, 0x5f
        /*0042*/ 	.short	0x0101


	//----- nvinfo : EIATTR_VRC_CTA_INIT_COUNT
	.align		4
        /*0044*/ 	.byte	0x02, 0x4a
	.zero		1
	.zero		1


	//----- nvinfo : EIATTR_EXIT_INSTR_OFFSETS
	.align		4
        /*0048*/ 	.byte	0x04, 0x1c
        /*004a*/ 	.short	(.L_28 - .L_27)


	//   ....[0]....
.L_27:
        /*004c*/ 	.word	0x000000d0


	//   ....[1]....
        /*0050*/ 	.word	0x00002d70


	//----- nvinfo : EIATTR_CRS_STACK_SIZE
	.align		4
.L_28:
        /*0054*/ 	.byte	0x04, 0x1e
        /*0056*/ 	.short	(.L_30 - .L_29)
.L_29:
        /*0058*/ 	.word	0x00000000


	//----- nvinfo : EIATTR_CBANK_PARAM_SIZE
	.align		4
.L_30:
        /*005c*/ 	.byte	0x03, 0x19
        /*005e*/ 	.short	0x0010


	//----- nvinfo : EIATTR_PARAM_CBANK
	.align		4
        /*0060*/ 	.byte	0x04, 0x0a
        /*0062*/ 	.short	(.L_32 - .L_31)
	.align		4
.L_31:
        /*0064*/ 	.word	index@(.nv.constant0._Z19init_kaiming_normaliiPf)
        /*0068*/ 	.short	0x0380
        /*006a*/ 	.short	0x0010


	//----- nvinfo : EIATTR_SW_WAR
	.align		4
.L_32:
        /*006c*/ 	.byte	0x04, 0x36
        /*006e*/ 	.short	(.L_34 - .L_33)
.L_33:
        /*0070*/ 	.word	0x00000008
.L_34:


//--------------------- .nv.callgraph             --------------------------
	.section	.nv.callgraph,"",@"SHT_CUDA_CALLGRAPH"
	.align	4
	.sectionentsize	8
	.align		4
        /*0000*/ 	.word	0x00000000
	.align		4
        /*0004*/ 	.word	0xffffffff
	.align		4
        /*0008*/ 	.word	0x00000000
	.align		4
        /*000c*/ 	.word	0xfffffffe
	.align		4
        /*0010*/ 	.word	0x00000000
	.align		4
        /*0014*/ 	.word	0xfffffffd
	.align		4
        /*0018*/ 	.word	0x00000000
	.align		4
        /*001c*/ 	.word	0xfffffffc


//--------------------- .nv.constant4             --------------------------
	.section	.nv.constant4,"a",@progbits
	.align	8
	.align		8
.nv.constant4:
        /*0000*/ 	.dword	precalc_xorwow_matrix
	.align		8
        /*0008*/ 	.dword	precalc_xorwow_offset_matrix
	.align		8
        /*0010*/ 	.dword	mrg32k3aM1
	.align		8
        /*0018*/ 	.dword	mrg32k3aM2
	.align		8
        /*0020*/ 	.dword	mrg32k3aM1SubSeq
	.align		8
        /*0028*/ 	.dword	mrg32k3aM2SubSeq
	.align		8
        /*0030*/ 	.dword	mrg32k3aM1Seq
	.align		8
        /*0038*/ 	.dword	mrg32k3aM2Seq


//--------------------- .nv.constant3             --------------------------
	.section	.nv.constant3,"a",@progbits
	.align	8
.nv.constant3:
	.type		__cr_lgamma_table,@object
	.size		__cr_lgamma_table,(.L_8 - __cr_lgamma_table)
__cr_lgamma_table:
        /*0000*/ 	.byte	0x00, 0x00, 0x00, 0x00, 0x00, 0x00, 0x00, 0x00, 0x00, 0x00, 0x00, 0x00, 0x00, 0x00, 0x00, 0x00
        /*0010*/ 	.byte	0xef, 0x39, 0xfa, 0xfe, 0x42, 0x2e, 0xe6, 0x3f, 0x02, 0x20, 0x2a, 0xfa, 0x0b, 0xab, 0xfc, 0x3f
        /*0020*/ 	.byte	0xf9, 0x2c, 0x92, 0x7c, 0xa7, 0x6c, 0x09, 0x40, 0xc9, 0x79, 0x44, 0x3c, 0x64, 0x26, 0x13, 0x40
        /*0030*/ 	.byte	0xca, 0x01, 0xcf, 0x3a, 0x27, 0x51, 0x1a, 0x40, 0x30, 0xcc, 0x2d, 0xf3, 0xe1, 0x0c, 0x21, 0x40
        /*0040*/ 	.byte	0x0d, 0xb7, 0xfc, 0x82, 0x8e, 0x35, 0x25, 0x40
.L_8:


//--------------------- .text._Z19init_kaiming_normaliiPf --------------------------
	.section	.text._Z19init_kaiming_normaliiPf,"ax",@progbits
	.align	128
        .global         _Z19init_kaiming_normaliiPf
        .type           _Z19init_kaiming_normaliiPf,@function
        .size           _Z19init_kaiming_normaliiPf,(.L_x_29 - _Z19init_kaiming_normaliiPf)
        .other          _Z19init_kaiming_normaliiPf,@"STO_CUDA_ENTRY STV_DEFAULT"
_Z19init_kaiming_normaliiPf:
.text._Z19init_kaiming_normaliiPf:
[----:B------:R-:W0:Y:S01]  /*0000*/  LDC R1, c[0x0][0x37c] ;  /* 0x0000df00ff017b82 */ /* 0x000e220000000800 */
[----:B------:R-:W1:Y:S01]  /*0010*/  S2R R3, SR_CTAID.Y ;  /* 0x0000000000037919 */ /* 0x000e620000002600 */
[----:B------:R-:W2:Y:S01]  /*0020*/  LDCU UR4, c[0x0][0x360] ;  /* 0x00006c00ff0477ac */ /* 0x000ea20008000800 */
[----:B0-----:R-:W-:Y:S01]  /*0030*/  VIADD R1, R1, 0xffffffd0 ;  /* 0xffffffd001017836 */ /* 0x001fe20000000000 */
[----:B------:R-:W1:Y:S01]  /*0040*/  S2R R2, SR_TID.Y ;  /* 0x0000000000027919 */ /* 0x000e620000002200 */
[----:B------:R-:W1:Y:S01]  /*0050*/  LDCU UR5, c[0x0][0x364] ;  /* 0x00006c80ff0577ac */ /* 0x000e620008000800 */
[----:B------:R-:W2:Y:S01]  /*0060*/  S2R R0, SR_CTAID.X ;  /* 0x0000000000007919 */ /* 0x000ea20000002500 */
[----:B------:R-:W0:Y:S01]  /*0070*/  LDCU.64 UR6, c[0x0][0x380] ;  /* 0x00007000ff0677ac */ /* 0x000e220008000a00 */
[----:B------:R-:W2:Y:S01]  /*0080*/  S2R R5, SR_TID.X ;  /* 0x0000000000057919 */ /* 0x000ea20000002100 */
[----:B-1----:R-:W-:-:S05]  /*0090*/  IMAD R3, R3, UR5, R2 ;  /* 0x0000000503037c24 */ /* 0x002fca000f8e0202 */
[----:B0-----:R-:W-:Y:S01]  /*00a0*/  ISETP.GE.U32.AND P0, PT, R3, UR6, PT ;  /* 0x0000000603007c0c */ /* 0x001fe2000bf06070 */
[----:B--2---:R-:W-:-:S05]  /*00b0*/  IMAD R0, R0, UR4, R5 ;  /* 0x0000000400007c24 */ /* 0x004fca000f8e0205 */
[----:B------:R-:W-:-:S13]  /*00c0*/  ISETP.GE.U32.OR P0, PT, R0, UR7, P0 ;  /* 0x0000000700007c0c */ /* 0x000fda0008706470 */
[----:B------:R-:W-:Y:S05]  /*00d0*/  @P0 EXIT ;  /* 0x000000000000094d */ /* 0x000fea0003800000 */
[----:B------:R-:W-:Y:S01]  /*00e0*/  IMAD.MOV.U32 R8, RZ, RZ, -0x2dfc5089 ;  /* 0xd203af77ff087424 */ /* 0x000fe200078e00ff */
[----:B------:R-:W-:Y:S01]  /*00f0*/  BSSY.RECONVERGENT B0, `(.L_x_0) ;  /* 0x0000265000007945 */ /* 0x000fe20003800200 */
[----:B------:R-:W-:Y:S02]  /*0100*/  IMAD.MOV.U32 R9, RZ, RZ, -0x975f8c ;  /* 0xff68a074ff097424 */ /* 0x000fe400078e00ff */
[----:B------:R-:W-:Y:S02]  /*0110*/  IMAD.MOV.U32 R10, RZ, RZ, -0x12697946 ;  /* 0xed9686baff0a7424 */ /* 0x000fe400078e00ff */
[----:B------:R-:W-:Y:S01]  /*0120*/  IMAD.MOV.U32 R11, RZ, RZ, -0x75bd8fc ;  /* 0xf8a42704ff0b7424 */ /* 0x000fe200078e00ff */
[----:B------:R0:W-:Y:S01]  /*0130*/  STL.64 [R1], R8 ;  /* 0x0000000801007387 */ /* 0x0001e20000100a00 */
[----:B------:R-:W-:Y:S02]  /*0140*/  IMAD.MOV.U32 R12, RZ, RZ, -0x23270784 ;  /* 0xdcd8f87cff0c7424 */ /* 0x000fe400078e00ff */
[----:B------:R-:W-:Y:S01]  /*0150*/  IMAD.MOV.U32 R13, RZ, RZ, -0x79aed88 ;  /* 0xf8651278ff0d7424 */ /* 0x000fe200078e00ff */
[----:B------:R0:W-:Y:S01]  /*0160*/  STL.64 [R1+0x8], R10 ;  /* 0x0000080a01007387 */ /* 0x0001e20000100a00 */
[----:B------:R-:W-:Y:S01]  /*0170*/  IMAD R0, R0, UR6, R3 ;  /* 0x0000000600007c24 */ /* 0x000fe2000f8e0203 */
[----:B------:R-:W1:Y:S01]  /*0180*/  LDCU.64 UR6, c[0x0][0x358] ;  /* 0x00006b00ff0677ac */ /* 0x000e620008000a00 */
[----:B------:R-:W-:Y:S01]  /*0190*/  IMAD.MOV.U32 R6, RZ, RZ, -0x975f8c ;  /* 0xff68a074ff067424 */ /* 0x000fe200078e00ff */
[----:B------:R0:W-:Y:S01]  /*01a0*/  STL.64 [R1+0x10], R12 ;  /* 0x0000100c01007387 */ /* 0x0001e20000100a00 */
[----:B------:R-:W-:Y:S01]  /*01b0*/  IMAD.MOV.U32 R2, RZ, RZ, -0x12697946 ;  /* 0xed9686baff027424 */ /* 0x000fe200078e00ff */
[----:B------:R-:W-:Y:S01]  /*01c0*/  ISETP.NE.AND P0, PT, R0, RZ, PT ;  /* 0x000000ff0000720c */ /* 0x000fe20003f05270 */
[----:B------:R-:W-:-:S12]  /*01d0*/  IMAD.MOV.U32 R5, RZ, RZ, -0x79aed88 ;  /* 0xf8651278ff057424 */ /* 0x000fd800078e00ff */
[----:B0-----:R-:W-:Y:S05]  /*01e0*/  @!P0 BRA `(.L_x_1) ;  /* 0x0000002400548947 */ /* 0x001fea0003800000 */
[----:B------:R-:W-:Y:S02]  /*01f0*/  IMAD.MOV.U32 R12, RZ, RZ, RZ ;  /* 0x000000ffff0c7224 */ /* 0x000fe400078e00ff */
[----:B------:R-:W-:Y:S02]  /*0200*/  IMAD.MOV.U32 R6, RZ, RZ, -0x975f8c ;  /* 0xff68a074ff067424 */ /* 0x000fe400078e00ff */
[----:B------:R-:W-:Y:S02]  /*0210*/  IMAD.MOV.U32 R11, RZ, RZ, R0 ;  /* 0x000000ffff0b7224 */ /* 0x000fe400078e0000 */
[----:B------:R-:W-:Y:S02]  /*0220*/  IMAD.MOV.U32 R10, RZ, RZ, RZ ;  /* 0x000000ffff0a7224 */ /* 0x000fe400078e00ff */
[----:B------:R-:W-:Y:S02]  /*0230*/  IMAD.MOV.U32 R2, RZ, RZ, -0x12697946 ;  /* 0xed9686baff027424 */ /* 0x000fe400078e00ff */
[----:B------:R-:W-:-:S07]  /*0240*/  IMAD.MOV.U32 R5, RZ, RZ, -0x79aed88 ;  /* 0xf8651278ff057424 */ /* 0x000fce00078e00ff */
.L_x_10:
[----:B0-----:R-:W-:Y:S01]  /*0250*/  LOP3.LUT R3, R11, 0x3, RZ, 0xc0, !PT ;  /* 0x000000030b037812 */ /* 0x001fe200078ec0ff */
[----:B------:R-:W-:Y:S03]  /*0260*/  BSSY.RECONVERGENT B1, `(.L_x_2) ;  /* 0x0000247000017945 */ /* 0x000fe60003800200 */
[----:B------:R-:W-:-:S04]  /*0270*/  ISETP.NE.U32.AND P0, PT, R3, RZ, PT ;  /* 0x000000ff0300720c */ /* 0x000fc80003f05070 */
[----:B------:R-:W-:-:S13]  /*0280*/  ISETP.NE.AND.EX P0, PT, RZ, RZ, PT, P0 ;  /* 0x000000ffff00720c */ /* 0x000fda0003f05300 */
[----:B------:R-:W-:Y:S05]  /*0290*/  @!P0 BRA `(.L_x_3) ;  /* 0x00000024000c8947 */ /* 0x000fea0003800000 */
[----:B------:R-:W0:Y:S01]  /*02a0*/  LDC.64 R8, c[0x4][RZ] ;  /* 0x01000000ff087b82 */ /* 0x000e220000000a00 */
[----:B------:R-:W-:Y:S01]  /*02b0*/  IMAD.MOV.U32 R6, RZ, RZ, RZ ;  /* 0x000000ffff067224 */ /* 0x000fe200078e00ff */
[----:B------:R-:W-:Y:S01]  /*02c0*/  CS2R R4, SRZ ;  /* 0x0000000000047805 */ /* 0x000fe2000001ff00 */
[----:B------:R-:W-:Y:S01]  /*02d0*/  IMAD.MOV.U32 R16, RZ, RZ, RZ ;  /* 0x000000ffff107224 */ /* 0x000fe200078e00ff */
[----:B------:R-:W-:Y:S01]  /*02e0*/  CS2R R2, SRZ ;  /* 0x0000000000027805 */ /* 0x000fe2000001ff00 */
[----:B0-----:R-:W-:-:S07]  /*02f0*/  IMAD.WIDE.U32 R8, R12, 0xc80, R8 ;  /* 0x00000c800c087825 */ /* 0x001fce00078e0008 */
.L_x_5:
[----:B------:R-:W-:-:S06]  /*0300*/  IMAD R7, R16, 0x4, R1 ;  /* 0x0000000410077824 */ /* 0x000fcc00078e0201 */
[----:B------:R-:W5:Y:S01]  /*0310*/  LDL R7, [R7+0x4] ;  /* 0x0000040007077983 */ /* 0x000f620000100800 */
[----:B------:R-:W-:-:S05]  /*0320*/  UMOV UR4, URZ ;  /* 0x000000ff00047c82 */ /* 0x000fca0008000000 */
.L_x_4:
[----:B-----5:R-:W-:Y:S01]  /*0330*/  SHF.R.U32.HI R21, RZ, UR4, R7 ;  /* 0x00000004ff157c19 */ /* 0x020fe20008011607 */
[----:B------:R-:W-:-:S03]  /*0340*/  IMAD.SHL.U32 R13, R16, 0x20, RZ ;  /* 0x00000020100d7824 */ /* 0x000fc600078e00ff */
[----:B------:R-:W-:Y:S01]  /*0350*/  LOP3.LUT R14, R21, 0x1, RZ, 0xc0, !PT ;  /* 0x00000001150e7812 */ /* 0x000fe200078ec0ff */
[----:B------:R-:W-:-:S03]  /*0360*/  VIADD R13, R13, UR4 ;  /* 0x000000040d0d7c36 */ /* 0x000fc60008000000 */
[----:B------:R-:W-:Y:S01]  /*0370*/  ISETP.NE.U32.AND P0, PT, R14, 0x1, PT ;  /* 0x000000010e00780c */ /* 0x000fe20003f05070 */
[----:B------:R-:W-:-:S03]  /*0380*/  IMAD R13, R13, 0x5, RZ ;  /* 0x000000050d0d7824 */ /* 0x000fc600078e02ff */
[----:B------:R-:W-:Y:S01]  /*0390*/  R2P PR, R21, 0x7e ;  /* 0x0000007e15007804 */ /* 0x000fe20000000000 */
[----:B------:R-:W-:-:S08]  /*03a0*/  IMAD.WIDE.U32 R14, R13, 0x4, R8 ;  /* 0x000000040d0e7825 */ /* 0x000fd000078e0008 */
[----:B-1----:R-:W2:Y:S04]  /*03b0*/  @!P0 LDG.E R13, desc[UR6][R14.64] ;  /* 0x000000060e0d8981 */ /* 0x002ea8000c1e1900 */
[----:B------:R-:W3:Y:S04]  /*03c0*/  @P1 LDG.E R17, desc[UR6][R14.64+0x14] ;  /* 0x000014060e111981 */ /* 0x000ee8000c1e1900 */
[----:B------:R-:W4:Y:S04]  /*03d0*/  @P2 LDG.E R19, desc[UR6][R14.64+0x28] ;  /* 0x000028060e132981 */ /* 0x000f28000c1e1900 */
[----:B------:R-:W4:Y:S04]  /*03e0*/  @P3 LDG.E R23, desc[UR6][R14.64+0x3c] ;  /* 0x00003c060e173981 */ /* 0x000f28000c1e1900 */
[----:B------:R-:W4:Y:S04]  /*03f0*/  @!P0 LDG.E R18, desc[UR6][R14.64+0x8] ;  /* 0x000008060e128981 */ /* 0x000f28000c1e1900 */
[----:B------:R-:W4:Y:S04]  /*0400*/  @P4 LDG.E R25, desc[UR6][R14.64+0x50] ;  /* 0x000050060e194981 */ /* 0x000f28000c1e1900 */
[----:B------:R-:W4:Y:S04]  /*0410*/  @!P0 LDG.E R20, desc[UR6][R14.64+0x10] ;  /* 0x000010060e148981 */ /* 0x000f28000c1e1900 */
[----:B------:R-:W4:Y:S04]  /*0420*/  @P1 LDG.E R22, desc[UR6][R14.64+0x1c] ;  /* 0x00001c060e161981 */ /* 0x000f28000c1e1900 */
[----:B------:R-:W4:Y:S04]  /*0430*/  @P1 LDG.E R24, desc[UR6][R14.64+0x24] ;  /* 0x000024060e181981 */ /* 0x000f28000c1e1900 */
[----:B------:R-:W4:Y:S01]  /*0440*/  @P6 LDG.E R27, desc[UR6][R14.64+0x78] ;  /* 0x000078060e1b6981 */ /* 0x000f22000c1e1900 */
[----:B--2---:R-:W-:-:S03]  /*0450*/  @!P0 LOP3.LUT R6, R6, R13, RZ, 0x3c, !PT ;  /* 0x0000000d06068212 */ /* 0x004fc600078e3cff */
[----:B------:R-:W2:Y:S01]  /*0460*/  @!P0 LDG.E R13, desc[UR6][R14.64+0x4] ;  /* 0x000004060e0d8981 */ /* 0x000ea2000c1e1900 */
[----:B---3--:R-:W-:-:S03]  /*0470*/  @P1 LOP3.LUT R6, R6, R17, RZ, 0x3c, !PT ;  /* 0x0000001106061212 */ /* 0x008fc600078e3cff */
[----:B------:R-:W3:Y:S01]  /*0480*/  @!P0 LDG.E R17, desc[UR6][R14.64+0xc] ;  /* 0x00000c060e118981 */ /* 0x000ee2000c1e1900 */
[----:B----4-:R-:W-:-:S03]  /*0490*/  @P2 LOP3.LUT R6, R6, R19, RZ, 0x3c, !PT ;  /* 0x0000001306062212 */ /* 0x010fc600078e3cff */
[----:B------:R-:W4:Y:S01]  /*04a0*/  @P1 LDG.E R19, desc[UR6][R14.64+0x18] ;  /* 0x000018060e131981 */ /* 0x000f22000c1e1900 */
[----:B------:R-:W-:-:S03]  /*04b0*/  @P3 LOP3.LUT R6, R6, R23, RZ, 0x3c, !PT ;  /* 0x0000001706063212 */ /* 0x000fc600078e3cff */
[----:B------:R-:W4:Y:S01]  /*04c0*/  @P5 LDG.E R23, desc[UR6][R14.64+0x64] ;  /* 0x000064060e175981 */ /* 0x000f22000c1e1900 */
[----:B------:R-:W-:-:S03]  /*04d0*/  @!P0 LOP3.LUT R3, R3, R18, RZ, 0x3c, !PT ;  /* 0x0000001203038212 */ /* 0x000fc600078e3cff */
[----:B------:R-:W4:Y:S01]  /*04e0*/  @P2 LDG.E R18, desc[UR6][R14.64+0x30] ;  /* 0x000030060e122981 */ /* 0x000f22000c1e1900 */
[----:B------:R-:W-:-:S03]  /*04f0*/  @P4 LOP3.LUT R6, R6, R25, RZ, 0x3c, !PT ;  /* 0x0000001906064212 */ /* 0x000fc600078e3cff */
[----:B------:R-:W4:Y:S01]  /*0500*/  @P3 LDG.E R25, desc[UR6][R14.64+0x48] ;  /* 0x000048060e193981 */ /* 0x000f22000c1e1900 */
[----:B------:R-:W-:-:S03]  /*0510*/  @!P0 LOP3.LUT R5, R5, R20, RZ, 0x3c, !PT ;  /* 0x0000001405058212 */ /* 0x000fc600078e3cff */
[----:B------:R-:W4:Y:S01]  /*0520*/  @P2 LDG.E R20, desc[UR6][R14.64+0x38] ;  /* 0x000038060e142981 */ /* 0x000f22000c1e1900 */
[----:B------:R-:W-:-:S03]  /*0530*/  @P1 LOP3.LUT R3, R3, R22, RZ, 0x3c, !PT ;  /* 0x0000001603031212 */ /* 0x000fc600078e3cff */
[----:B------:R-:W4:Y:S01]  /*0540*/  @P3 LDG.E R22, desc[UR6][R14.64+0x44] ;  /* 0x000044060e163981 */ /* 0x000f22000c1e1900 */
[----:B--2---:R-:W-:-:S03]  /*0550*/  @!P0 LOP3.LUT R2, R2, R13, RZ, 0x3c, !PT ;  /* 0x0000000d02028212 */ /* 0x004fc600078e3cff */
[----:B------:R-:W2:Y:S01]  /*0560*/  @P1 LDG.E R13, desc[UR6][R14.64+0x20] ;  /* 0x000020060e0d1981 */ /* 0x000ea2000c1e1900 */
[----:B---3--:R-:W-:-:S03]  /*0570*/  @!P0 LOP3.LUT R4, R4, R17, RZ, 0x3c, !PT ;  /* 0x0000001104048212 */ /* 0x008fc600078e3cff */
[----:B------:R-:W3:Y:S01]  /*0580*/  @P2 LDG.E R17, desc[UR6][R14.64+0x2c] ;  /* 0x00002c060e112981 */ /* 0x000ee2000c1e1900 */
[----:B----4-:R-:W-:-:S03]  /*0590*/  @P1 LOP3.LUT R2, R2, R19, RZ, 0x3c, !PT ;  /* 0x0000001302021212 */ /* 0x010fc600078e3cff */
[----:B------:R-:W4:Y:S01]  /*05a0*/  @P2 LDG.E R19, desc[UR6][R14.64+0x34] ;  /* 0x000034060e132981 */ /* 0x000f22000c1e1900 */
[----:B------:R-:W-:-:S03]  /*05b0*/  @P5 LOP3.LUT R6, R6, R23, RZ, 0x3c, !PT ;  /* 0x0000001706065212 */ /* 0x000fc600078e3cff */
[----:B------:R-:W4:Y:S01]  /*05c0*/  @P3 LDG.E R23, desc[UR6][R14.64+0x40] ;  /* 0x000040060e173981 */ /* 0x000f22000c1e1900 */
[----:B------:R-:W-:Y:S02]  /*05d0*/  @P1 LOP3.LUT R5, R5, R24, RZ, 0x3c, !PT ;  /* 0x0000001805051212 */ /* 0x000fe400078e3cff */
[----:B------:R-:W-:Y:S01]  /*05e0*/  @P2 LOP3.LUT R3, R3, R18, RZ, 0x3c, !PT ;  /* 0x0000001203032212 */ /* 0x000fe200078e3cff */
[----:B------:R-:W4:Y:S04]  /*05f0*/  @P5 LDG.E R24, desc[UR6][R14.64+0x6c] ;  /* 0x00006c060e185981 */ /* 0x000f28000c1e1900 */
[----:B------:R-:W4:Y:S01]  /*0600*/  @P3 LDG.E R18, desc[UR6][R14.64+0x4c] ;  /* 0x00004c060e123981 */ /* 0x000f22000c1e1900 */
[----:B------:R-:W-:-:S03]  /*0610*/  @P2 LOP3.LUT R5, R5, R20, RZ, 0x3c, !PT ;  /* 0x0000001405052212 */ /* 0x000fc600078e3cff */
[----:B------:R-:W4:Y:S01]  /*0620*/  @P4 LDG.E R20, desc[UR6][R14.64+0x58] ;  /* 0x000058060e144981 */ /* 0x000f22000c1e1900 */
[----:B------:R-:W-:-:S03]  /*0630*/  @P3 LOP3.LUT R3, R3, R22, RZ, 0x3c, !PT ;  /* 0x0000001603033212 */ /* 0x000fc600078e3cff */
[----:B------:R-:W4:Y:S01]  /*0640*/  @P4 LDG.E R22, desc[UR6][R14.64+0x60] ;  /* 0x000060060e164981 */ /* 0x000f22000c1e1900 */
[----:B--2---:R-:W-:-:S03]  /*0650*/  @P1 LOP3.LUT R4, R4, R13, RZ, 0x3c, !PT ;  /* 0x0000000d04041212 */ /* 0x004fc600078e3cff */
[----:B------:R-:W2:Y:S01]  /*0660*/  @P4 LDG.E R13, desc[UR6][R14.64+0x54] ;  /* 0x000054060e0d4981 */ /* 0x000ea2000c1e1900 */
[----:B---3--:R-:W-:-:S03]  /*0670*/  @P2 LOP3.LUT R2, R2, R17, RZ, 0x3c, !PT ;  /* 0x0000001102022212 */ /* 0x008fc600078e3cff */
[----:B------:R-:W3:Y:S01]  /*0680*/  @P4 LDG.E R17, desc[UR6][R14.64+0x5c] ;  /* 0x00005c060e114981 */ /* 0x000ee2000c1e1900 */
[----:B----4-:R-:W-:-:S03]  /*0690*/  @P2 LOP3.LUT R4, R4, R19, RZ, 0x3c, !PT ;  /* 0x0000001304042212 */ /* 0x010fc600078e3cff */
[----:B------:R-:W4:Y:S01]  /*06a0*/  @P5 LDG.E R19, desc[UR6][R14.64+0x68] ;  /* 0x000068060e135981 */ /* 0x000f22000c1e1900 */
[----:B------:R-:W-:-:S03]  /*06b0*/  @P3 LOP3.LUT R2, R2, R23, RZ, 0x3c, !PT ;  /* 0x0000001702023212 */ /* 0x000fc600078e3cff */
[----:B------:R-:W4:Y:S01]  /*06c0*/  @P5 LDG.E R23, desc[UR6][R14.64+0x70] ;  /* 0x000070060e175981 */ /* 0x000f22000c1e1900 */
[----:B------:R-:W-:Y:S02]  /*06d0*/  LOP3.LUT P0, RZ, R21, 0x80, RZ, 0xc0, !PT ;  /* 0x0000008015ff7812 */ /* 0x000fe4000780c0ff */
[----:B------:R-:W-:Y:S02]  /*06e0*/  @P3 LOP3.LUT R4, R4, R25, RZ, 0x3c, !PT ;  /* 0x0000001904043212 */ /* 0x000fe400078e3cff */
[----:B------:R-:W-:Y:S02]  /*06f0*/  @P3 LOP3.LUT R5, R5, R18, RZ, 0x3c, !PT ;  /* 0x0000001205053212 */ /* 0x000fe400078e3cff */
[----:B------:R-:W4:Y:S01]  /*0700*/  @P5 LDG.E R18, desc[UR6][R14.64+0x74] ;  /* 0x000074060e125981 */ /* 0x000f22000c1e1900 */
[----:B------:R-:W-:-:S03]  /*0710*/  @P4 LOP3.LUT R3, R3, R20, RZ, 0x3c, !PT ;  /* 0x0000001403034212 */ /* 0x000fc600078e3cff */
[----:B------:R-:W4:Y:S01]  /*0720*/  @P6 LDG.E R20, desc[UR6][R14.64+0x80] ;  /* 0x000080060e146981 */ /* 0x000f22000c1e1900 */
[----:B------:R-:W-:-:S03]  /*0730*/  @P4 LOP3.LUT R5, R5, R22, RZ, 0x3c, !PT ;  /* 0x0000001605054212 */ /* 0x000fc600078e3cff */
[----:B------:R-:W4:Y:S01]  /*0740*/  @P6 LDG.E R22, desc[UR6][R14.64+0x88] ;  /* 0x000088060e166981 */ /* 0x000f22000c1e1900 */
[----:B------:R-:W-:-:S03]  /*0750*/  @P5 LOP3.LUT R3, R3, R24, RZ, 0x3c, !PT ;  /* 0x0000001803035212 */ /* 0x000fc600078e3cff */
[----:B------:R-:W4:Y:S04]  /*0760*/  @P0 LDG.E R25, desc[UR6][R14.64+0x8c] ;  /* 0x00008c060e190981 */ /* 0x000f28000c1e1900 */
[----:B------:R-:W4:Y:S04]  /*0770*/  @P0 LDG.E R24, desc[UR6][R14.64+0x94] ;  /* 0x000094060e180981 */ /* 0x000f28000c1e1900 */
        /* <DEDUP_REMOVED lines=9> */
[----:B------:R-:W-:Y:S02]  /*0810*/  @P6 LOP3.LUT R6, R6, R27, RZ, 0x3c, !PT ;  /* 0x0000001b06066212 */ /* 0x000fe400078e3cff */
[----:B------:R-:W-:Y:S02]  /*0820*/  @P5 LOP3.LUT R5, R5, R18, RZ, 0x3c, !PT ;  /* 0x0000001205055212 */ /* 0x000fe400078e3cff */
[----:B------:R-:W-:Y:S02]  /*0830*/  @P6 LOP3.LUT R3, R3, R20, RZ, 0x3c, !PT ;  /* 0x0000001403036212 */ /* 0x000fe400078e3cff */
[----:B------:R-:W-:Y:S02]  /*0840*/  @P6 LOP3.LUT R5, R5, R22, RZ, 0x3c, !PT ;  /* 0x0000001605056212 */ /* 0x000fe400078e3cff */
[----:B------:R-:W-:Y:S02]  /*0850*/  @P0 LOP3.LUT R6, R6, R25, RZ, 0x3c, !PT ;  /* 0x0000001906060212 */ /* 0x000fe400078e3cff */
[----:B------:R-:W-:-:S02]  /*0860*/  @P0 LOP3.LUT R3, R3, R24, RZ, 0x3c, !PT ;  /* 0x0000001803030212 */ /* 0x000fc400078e3cff */
[----:B------:R-:W-:Y:S02]  /*0870*/  @P0 LOP3.LUT R5, R5, R26, RZ, 0x3c, !PT ;  /* 0x0000001a05050212 */ /* 0x000fe400078e3cff */
[----:B--2---:R-:W-:Y:S02]  /*0880*/  @P6 LOP3.LUT R2, R2, R13, RZ, 0x3c, !PT ;  /* 0x0000000d02026212 */ /* 0x004fe400078e3cff */
[----:B---3--:R-:W-:Y:S02]  /*0890*/  @P6 LOP3.LUT R4, R4, R17, RZ, 0x3c, !PT ;  /* 0x0000001104046212 */ /* 0x008fe400078e3cff */
[----:B----4-:R-:W-:Y:S02]  /*08a0*/  @P0 LOP3.LUT R2, R2, R19, RZ, 0x3c, !PT ;  /* 0x0000001302020212 */ /* 0x010fe400078e3cff */
[----:B------:R-:W-:Y:S02]  /*08b0*/  @P0 LOP3.LUT R4, R4, R23, RZ, 0x3c, !PT ;  /* 0x0000001704040212 */ /* 0x000fe400078e3cff */
[----:B------:R-:W-:-:S13]  /*08c0*/  R2P PR, R21.B1, 0x7f ;  /* 0x0000007f15007804 */ /* 0x000fda0000001000 */
[----:B------:R-:W2:Y:S04]  /*08d0*/  @P0 LDG.E R20, desc[UR6][R14.64+0xb0] ;  /* 0x0000b0060e140981 */ /* 0x000ea8000c1e1900 */
[----:B------:R-:W3:Y:S04]  /*08e0*/  @P0 LDG.E R19, desc[UR6][R14.64+0xa0] ;  /* 0x0000a0060e130981 */ /* 0x000ee8000c1e1900 */
[----:B------:R-:W4:Y:S04]  /*08f0*/  @P0 LDG.E R23, desc[UR6][R14.64+0xa4] ;  /* 0x0000a4060e170981 */ /* 0x000f28000c1e1900 */
        /* <DEDUP_REMOVED lines=18> */
[----:B------:R-:W-:Y:S01]  /*0a20*/  LOP3.LUT P0, RZ, R21, 0x8000, RZ, 0xc0, !PT ;  /* 0x0000800015ff7812 */ /* 0x000fe2000780c0ff */
[----:B------:R-:W4:Y:S04]  /*0a30*/  @P2 LDG.E R25, desc[UR6][R14.64+0xcc] ;  /* 0x0000cc060e192981 */ /* 0x000f28000c1e1900 */
[----:B------:R-:W4:Y:S01]  /*0a40*/  @P1 LDG.E R21, desc[UR6][R14.64+0xb8] ;  /* 0x0000b8060e151981 */ /* 0x000f22000c1e1900 */
[----:B------:R-:W-:-:S03]  /*0a50*/  @P1 LOP3.LUT R6, R6, R27, RZ, 0x3c, !PT ;  /* 0x0000001b06061212 */ /* 0x000fc600078e3cff */
[----:B------:R-:W4:Y:S01]  /*0a60*/  @P6 LDG.E R27, desc[UR6][R14.64+0x118] ;  /* 0x000118060e1b6981 */ /* 0x000f22000c1e1900 */
[----:B------:R-:W-:-:S03]  /*0a70*/  @P2 LOP3.LUT R6, R6, R29, RZ, 0x3c, !PT ;  /* 0x0000001d06062212 */ /* 0x000fc600078e3cff */
[----:B------:R-:W4:Y:S01]  /*0a80*/  @P0 LDG.E R28, desc[UR6][R14.64+0x13c] ;  /* 0x00013c060e1c0981 */ /* 0x000f22000c1e1900 */
[----:B------:R-:W-:-:S03]  /*0a90*/  @P3 LOP3.LUT R6, R6, R17, RZ, 0x3c, !PT ;  /* 0x0000001106063212 */ /* 0x000fc600078e3cff */
[----:B------:R-:W4:Y:S01]  /*0aa0*/  @P2 LDG.E R17, desc[UR6][R14.64+0xd4] ;  /* 0x0000d4060e112981 */ /* 0x000f22000c1e1900 */
[----:B------:R-:W-:Y:S02]  /*0ab0*/  @P4 LOP3.LUT R6, R6, R13, RZ, 0x3c, !PT ;  /* 0x0000000d06064212 */ /* 0x000fe400078e3cff */
[----:B------:R-:W-:Y:S01]  /*0ac0*/  @P1 LOP3.LUT R5, R5, R22, RZ, 0x3c, !PT ;  /* 0x0000001605051212 */ /* 0x000fe200078e3cff */
[----:B------:R-:W4:Y:S04]  /*0ad0*/  @P5 LDG.E R13, desc[UR6][R14.64+0x108] ;  /* 0x000108060e0d5981 */ /* 0x000f28000c1e1900 */
[----:B------:R-:W4:Y:S01]  /*0ae0*/  @P3 LDG.E R22, desc[UR6][R14.64+0xe4] ;  /* 0x0000e4060e163981 */ /* 0x000f22000c1e1900 */
[----:B--2---:R-:W-:-:S03]  /*0af0*/  @P1 LOP3.LUT R3, R3, R20, RZ, 0x3c, !PT ;  /* 0x0000001403031212 */ /* 0x004fc600078e3cff */
[----:B------:R-:W2:Y:S01]  /*0b00*/  @P4 LDG.E R20, desc[UR6][R14.64+0x100] ;  /* 0x000100060e144981 */ /* 0x000ea2000c1e1900 */
[----:B---3--:R-:W-:Y:S02]  /*0b10*/  @P5 LOP3.LUT R6, R6, R19, RZ, 0x3c, !PT ;  /* 0x0000001306065212 */ /* 0x008fe400078e3cff */
[----:B------:R-:W-:Y:S01]  /*0b20*/  @P2 LOP3.LUT R3, R3, R24, RZ, 0x3c, !PT ;  /* 0x0000001803032212 */ /* 0x000fe200078e3cff */
[----:B------:R-:W3:Y:S01]  /*0b30*/  @P3 LDG.E R19, desc[UR6][R14.64+0xe0] ;  /* 0x0000e0060e133981 */ /* 0x000ee2000c1e1900 */
[----:B----4-:R-:W-:-:S03]  /*0b40*/  @P1 LOP3.LUT R4, R4, R23, RZ, 0x3c, !PT ;  /* 0x0000001704041212 */ /* 0x010fc600078e3cff */
[----:B------:R-:W4:Y:S04]  /*0b50*/  @P3 LDG.E R24, desc[UR6][R14.64+0xec] ;  /* 0x0000ec060e183981 */ /* 0x000f28000c1e1900 */
[----:B------:R-:W2:Y:S01]  /*0b60*/  @P4 LDG.E R23, desc[UR6][R14.64+0xf4] ;  /* 0x0000f4060e174981 */ /* 0x000ea2000c1e1900 */
[----:B------:R-:W-:-:S03]  /*0b70*/  @P1 LOP3.LUT R2, R2, R21, RZ, 0x3c, !PT ;  /* 0x0000001502021212 */ /* 0x000fc600078e3cff */
[----:B------:R-:W2:Y:S01]  /*0b80*/  @P3 LDG.E R21, desc[UR6][R14.64+0xe8] ;  /* 0x0000e8060e153981 */ /* 0x000ea2000c1e1900 */
[----:B------:R-:W-:Y:S02]  /*0b90*/  @P2 LOP3.LUT R5, R5, R18, RZ, 0x3c, !PT ;  /* 0x0000001205052212 */ /* 0x000fe400078e3cff */
[----:B------:R-:W-:Y:S01]  /*0ba0*/  @P2 LOP3.LUT R2, R2, R25, RZ, 0x3c, !PT ;  /* 0x0000001902022212 */ /* 0x000fe200078e3cff */
[----:B------:R-:W2:Y:S04]  /*0bb0*/  @P5 LDG.E R18, desc[UR6][R14.64+0x10c] ;  /* 0x00010c060e125981 */ /* 0x000ea8000c1e1900 */
[----:B------:R-:W2:Y:S01]  /*0bc0*/  @P4 LDG.E R25, desc[UR6][R14.64+0xfc] ;  /* 0x0000fc060e194981 */ /* 0x000ea2000c1e1900 */
[----:B------:R-:W-:-:S03]  /*0bd0*/  @P2 LOP3.LUT R4, R4, R17, RZ, 0x3c, !PT ;  /* 0x0000001104042212 */ /* 0x000fc600078e3cff */
[----:B------:R-:W2:Y:S01]  /*0be0*/  @P5 LDG.E R17, desc[UR6][R14.64+0x110] ;  /* 0x000110060e115981 */ /* 0x000ea2000c1e1900 */
[----:B------:R-:W-:-:S03]  /*0bf0*/  @P3 LOP3.LUT R3, R3, R22, RZ, 0x3c, !PT ;  /* 0x0000001603033212 */ /* 0x000fc600078e3cff */
[----:B------:R-:W2:Y:S01]  /*0c00*/  @P5 LDG.E R22, desc[UR6][R14.64+0x114] ;  /* 0x000114060e165981 */ /* 0x000ea2000c1e1900 */
[----:B------:R-:W-:Y:S02]  /*0c10*/  @P6 LOP3.LUT R6, R6, R27, RZ, 0x3c, !PT ;  /* 0x0000001b06066212 */ /* 0x000fe400078e3cff */
[----:B------:R-:W-:Y:S01]  /*0c20*/  @P4 LOP3.LUT R3, R3, R26, RZ, 0x3c, !PT ;  /* 0x0000001a03034212 */ /* 0x000fe200078e3cff */
[----:B------:R-:W2:Y:S04]  /*0c30*/  @P0 LDG.E R27, desc[UR6][R14.64+0x12c] ;  /* 0x00012c060e1b0981 */ /* 0x000ea8000c1e1900 */
[----:B------:R-:W2:Y:S01]  /*0c40*/  @P0 LDG.E R26, desc[UR6][R14.64+0x134] ;  /* 0x000134060e1a0981 */ /* 0x000ea2000c1e1900 */
[----:B---3--:R-:W-:-:S03]  /*0c50*/  @P3 LOP3.LUT R2, R2, R19, RZ, 0x3c, !PT ;  /* 0x0000001302023212 */ /* 0x008fc600078e3cff */
[----:B------:R-:W3:Y:S01]  /*0c60*/  @P6 LDG.E R19, desc[UR6][R14.64+0x11c] ;  /* 0x00011c060e136981 */ /* 0x000ee2000c1e1900 */
[----:B----4-:R-:W-:-:S03]  /*0c70*/  @P3 LOP3.LUT R5, R5, R24, RZ, 0x3c, !PT ;  /* 0x0000001805053212 */ /* 0x010fc600078e3cff */
[----:B------:R-:W4:Y:S01]  /*0c80*/  @P6 LDG.E R24, desc[UR6][R14.64+0x128] ;  /* 0x000128060e186981 */ /* 0x000f22000c1e1900 */
[----:B--2---:R-:W-:Y:S02]  /*0c90*/  @P4 LOP3.LUT R2, R2, R23, RZ, 0x3c, !PT ;  /* 0x0000001702024212 */ /* 0x004fe400078e3cff */
[----:B------:R-:W-:Y:S01]  /*0ca0*/  @P4 LOP3.LUT R5, R5, R20, RZ, 0x3c, !PT ;  /* 0x0000001405054212 */ /* 0x000fe200078e3cff */
[----:B------:R-:W2:Y:S01]  /*0cb0*/  @P0 LDG.E R23, desc[UR6][R14.64+0x138] ;  /* 0x000138060e170981 */ /* 0x000ea2000c1e1900 */
[----:B------:R-:W-:-:S03]  /*0cc0*/  @P5 LOP3.LUT R2, R2, R13, RZ, 0x3c, !PT ;  /* 0x0000000d02025212 */ /* 0x000fc600078e3cff */
[----:B------:R-:W2:Y:S01]  /*0cd0*/  @P6 LDG.E R20, desc[UR6][R14.64+0x120] ;  /* 0x000120060e146981 */ /* 0x000ea2000c1e1900 */
[----:B------:R-:W-:-:S03]  /*0ce0*/  @P3 LOP3.LUT R4, R4, R21, RZ, 0x3c, !PT ;  /* 0x0000001504043212 */ /* 0x000fc600078e3cff */
[----:B------:R-:W2:Y:S04]  /*0cf0*/  @P6 LDG.E R21, desc[UR6][R14.64+0x124] ;  /* 0x000124060e156981 */ /* 0x000ea8000c1e1900 */
[----:B------:R-:W2:Y:S01]  /*0d00*/  @P0 LDG.E R13, desc[UR6][R14.64+0x130] ;  /* 0x000130060e0d0981 */ /* 0x000ea2000c1e1900 */
[----:B------:R-:W-:Y:S01]  /*0d10*/  UIADD3 UR4, UPT, UPT, UR4, 0x10, URZ ;  /* 0x0000001004047890 */ /* 0x000fe2000fffe0ff */
[----:B------:R-:W-:-:S03]  /*0d20*/  @P4 LOP3.LUT R4, R4, R25, RZ, 0x3c, !PT ;  /* 0x0000001904044212 */ /* 0x000fc600078e3cff */
[----:B------:R-:W-:Y:S01]  /*0d30*/  UISETP.NE.AND UP0, UPT, UR4, 0x20, UPT ;  /* 0x000000200400788c */ /* 0x000fe2000bf05270 */
[----:B------:R-:W-:Y:S02]  /*0d40*/  @P5 LOP3.LUT R3, R3, R18, RZ, 0x3c, !PT ;  /* 0x0000001203035212 */ /* 0x000fe400078e3cff */
[----:B------:R-:W-:Y:S02]  /*0d50*/  @P5 LOP3.LUT R4, R4, R17, RZ, 0x3c, !PT ;  /* 0x0000001104045212 */ /* 0x000fe400078e3cff */
[----:B------:R-:W-:Y:S02]  /*0d60*/  @P5 LOP3.LUT R5, R5, R22, RZ, 0x3c, !PT ;  /* 0x0000001605055212 */ /* 0x000fe400078e3cff */
[----:B------:R-:W-:Y:S02]  /*0d70*/  @P0 LOP3.LUT R6, R6, R27, RZ, 0x3c, !PT ;  /* 0x0000001b06060212 */ /* 0x000fe400078e3cff */
[----:B---3--:R-:W-:Y:S02]  /*0d80*/  @P6 LOP3.LUT R2, R2, R19, RZ, 0x3c, !PT ;  /* 0x0000001302026212 */ /* 0x008fe400078e3cff */
[----:B----4-:R-:W-:-:S04]  /*0d90*/  @P6 LOP3.LUT R5, R5, R24, RZ, 0x3c, !PT ;  /* 0x0000001805056212 */ /* 0x010fc800078e3cff */
[----:B------:R-:W-:Y:S02]  /*0da0*/  @P0 LOP3.LUT R5, R5, R28, RZ, 0x3c, !PT ;  /* 0x0000001c05050212 */ /* 0x000fe400078e3cff */
[----:B--2---:R-:W-:Y:S02]  /*0db0*/  @P6 LOP3.LUT R3, R3, R20, RZ, 0x3c, !PT ;  /* 0x0000001403036212 */ /* 0x004fe400078e3cff */
[----:B------:R-:W-:Y:S02]  /*0dc0*/  @P6 LOP3.LUT R4, R4, R21, RZ, 0x3c, !PT ;  /* 0x0000001504046212 */ /* 0x000fe400078e3cff */
[----:B------:R-:W-:Y:S02]  /*0dd0*/  @P0 LOP3.LUT R3, R3, R26, RZ, 0x3c, !PT ;  /* 0x0000001a03030212 */ /* 0x000fe400078e3cff */
[----:B------:R-:W-:Y:S02]  /*0de0*/  @P0 LOP3.LUT R2, R2, R13, RZ, 0x3c, !PT ;  /* 0x0000000d02020212 */ /* 0x000fe400078e3cff */
[----:B------:R-:W-:Y:S01]  /*0df0*/  @P0 LOP3.LUT R4, R4, R23, RZ, 0x3c, !PT ;  /* 0x0000001704040212 */ /* 0x000fe200078e3cff */
[----:B------:R-:W-:Y:S06]  /*0e00*/  BRA.U UP0, `(.L_x_4) ;  /* 0xfffffff500487547 */ /* 0x000fec000b83ffff */
[----:B------:R-:W-:-:S05]  /*0e10*/  VIADD R16, R16, 0x1 ;  /* 0x0000000110107836 */ /* 0x000fca0000000000 */
[----:B------:R-:W-:-:S13]  /*0e20*/  ISETP.NE.AND P0, PT, R16, 0x5, PT ;  /* 0x000000051000780c */ /* 0x000fda0003f05270 */
[----:B------:R-:W-:Y:S05]  /*0e30*/  @P0 BRA `(.L_x_5) ;  /* 0xfffffff400300947 */ /* 0x000fea000383ffff */
[----:B------:R-:W-:Y:S01]  /*0e40*/  LOP3.LUT R7, R11, 0x3, RZ, 0xc0, !PT ;  /* 0x000000030b077812 */ /* 0x000fe200078ec0ff */
[----:B------:R0:W-:Y:S03]  /*0e50*/  STL.64 [R1+0x8], R2 ;  /* 0x0000080201007387 */ /* 0x0001e60000100a00 */
[----:B------:R-:W-:Y:S01]  /*0e60*/  ISETP.NE.U32.AND P0, PT, R7, 0x1, PT ;  /* 0x000000010700780c */ /* 0x000fe20003f05070 */
[----:B------:R0:W-:Y:S03]  /*0e70*/  STL.64 [R1+0x10], R4 ;  /* 0x0000100401007387 */ /* 0x0001e60000100a00 */
[----:B------:R-:W-:Y:S01]  /*0e80*/  ISETP.NE.AND.EX P0, PT, RZ, RZ, PT, P0 ;  /* 0x000000ffff00720c */ /* 0x000fe20003f05300 */
[----:B------:R0:W-:-:S12]  /*0e90*/  STL [R1+0x4], R6 ;  /* 0x0000040601007387 */ /* 0x0001d80000100800 */
[----:B0-----:R-:W-:Y:S05]  /*0ea0*/  @!P0 BRA `(.L_x_3) ;  /* 0x0000001800088947 */ /* 0x001fea0003800000 */
[----:B------:R-:W-:Y:S01]  /*0eb0*/  UMOV UR4, URZ ;  /* 0x000000ff00047c82 */ /* 0x000fe20008000000 */
[----:B------:R-:W-:Y:S01]  /*0ec0*/  UMOV UR5, URZ ;  /* 0x000000ff00057c82 */ /* 0x000fe20008000000 */
[----:B------:R-:W-:Y:S02]  /*0ed0*/  IMAD.MOV.U32 R6, RZ, RZ, RZ ;  /* 0x000000ffff067224 */ /* 0x000fe400078e00ff */
[----:B------:R-:W-:Y:S02]  /*0ee0*/  IMAD.MOV.U32 R16, RZ, RZ, RZ ;  /* 0x000000ffff107224 */ /* 0x000fe400078e00ff */
[----:B------:R-:W-:Y:S02]  /*0ef0*/  IMAD.MOV.U32 R4, RZ, RZ, RZ ;  /* 0x000000ffff047224 */ /* 0x000fe400078e00ff */
[----:B------:R-:W-:Y:S02]  /*0f00*/  IMAD.MOV.U32 R3, RZ, RZ, RZ ;  /* 0x000000ffff037224 */ /* 0x000fe400078e00ff */
[----:B------:R-:W-:-:S02]  /*0f10*/  IMAD.U32 R5, RZ, RZ, UR4 ;  /* 0x00000004ff057e24 */ /* 0x000fc4000f8e00ff */
[----:B------:R-:W-:-:S07]  /*0f20*/  IMAD.U32 R2, RZ, RZ, UR5 ;  /* 0x00000005ff027e24 */ /* 0x000fce000f8e00ff */
.L_x_7:
[----:B------:R-:W-:-:S06]  /*0f30*/  IMAD R7, R16, 0x4, R1 ;  /* 0x0000000410077824 */ /* 0x000fcc00078e0201 */
[----:B------:R-:W5:Y:S01]  /*0f40*/  LDL R7, [R7+0x4] ;  /* 0x0000040007077983 */ /* 0x000f620000100800 */
[----:B------:R-:W-:-:S05]  /*0f50*/  UMOV UR4, URZ ;  /* 0x000000ff00047c82 */ /* 0x000fca0008000000 */
.L_x_6:
        /* <DEDUP_REMOVED lines=8> */
[----:B------:R-:W2:Y:S04]  /*0fe0*/  @!P0 LDG.E R13, desc[UR6][R14.64] ;  /* 0x000000060e0d8981 */ /* 0x000ea8000c1e1900 */
        /* <DEDUP_REMOVED lines=169> */
[----:B------:R0:W-:Y:S03]  /*1a80*/  STL [R1+0x4], R6 ;  /* 0x0000040601007387 */ /* 0x0001e60000100800 */
[----:B------:R-:W-:Y:S01]  /*1a90*/  ISETP.NE.U32.AND P0, PT, R7, 0x3, PT ;  /* 0x000000030700780c */ /* 0x000fe20003f05070 */
[----:B------:R0:W-:Y:S03]  /*1aa0*/  STL.64 [R1+0x8], R2 ;  /* 0x0000080201007387 */ /* 0x0001e60000100a00 */
[----:B------:R-:W-:Y:S01]  /*1ab0*/  ISETP.NE.AND.EX P0, PT, RZ, RZ, PT, P0 ;  /* 0x000000ffff00720c */ /* 0x000fe20003f05300 */
[----:B------:R0:W-:-:S12]  /*1ac0*/  STL.64 [R1+0x10], R4 ;  /* 0x0000100401007387 */ /* 0x0001d80000100a00 */
[----:B0-----:R-:W-:Y:S05]  /*1ad0*/  @P0 BRA `(.L_x_3) ;  /* 0x0000000800fc0947 */ /* 0x001fea0003800000 */
        /* <DEDUP_REMOVED lines=8> */
.L_x_9:
[----:B------:R-:W-:-:S06]  /*1b60*/  IMAD R7, R16, 0x4, R1 ;  /* 0x0000000410077824 */ /* 0x000fcc00078e0201 */
[----:B------:R-:W5:Y:S01]  /*1b70*/  LDL R7, [R7+0x4] ;  /* 0x0000040007077983 */ /* 0x000f620000100800 */
[----:B------:R-:W-:-:S05]  /*1b80*/  UMOV UR4, URZ ;  /* 0x000000ff00047c82 */ /* 0x000fca0008000000 */
.L_x_8:
        /* <DEDUP_REMOVED lines=177> */
[----:B------:R0:W-:Y:S04]  /*26a0*/  STL [R1+0x4], R6 ;  /* 0x0000040601007387 */ /* 0x0001e80000100800 */
[----:B------:R0:W-:Y:S04]  /*26b0*/  STL.64 [R1+0x8], R2 ;  /* 0x0000080201007387 */ /* 0x0001e80000100a00 */
[----:B------:R0:W-:Y:S02]  /*26c0*/  STL.64 [R1+0x10], R4 ;  /* 0x0000100401007387 */ /* 0x0001e40000100a00 */
.L_x_3:
[----:B-1----:R-:W-:Y:S05]  /*26d0*/  BSYNC.RECONVERGENT B1 ;  /* 0x0000000000017941 */ /* 0x002fea0003800200 */
.L_x_2:
[C---:B------:R-:W-:Y:S01]  /*26e0*/  ISETP.GT.U32.AND P0, PT, R11.reuse, 0x3, PT ;  /* 0x000000030b00780c */ /* 0x040fe20003f04070 */
[----:B------:R-:W-:Y:S01]  /*26f0*/  VIADD R12, R12, 0x1 ;  /* 0x000000010c0c7836 */ /* 0x000fe20000000000 */
[--C-:B------:R-:W-:Y:S02]  /*2700*/  SHF.R.U64 R11, R11, 0x2, R10.reuse ;  /* 0x000000020b0b7819 */ /* 0x100fe4000000120a */
[----:B------:R-:W-:Y:S02]  /*2710*/  ISETP.GT.U32.AND.EX P0, PT, R10, RZ, PT, P0 ;  /* 0x000000ff0a00720c */ /* 0x000fe40003f04100 */
[----:B------:R-:W-:-:S11]  /*2720*/  SHF.R.U32.HI R10, RZ, 0x2, R10 ;  /* 0x00000002ff0a7819 */ /* 0x000fd6000001160a */
[----:B------:R-:W-:Y:S05]  /*2730*/  @P0 BRA `(.L_x_10) ;  /* 0xffffffd800c40947 */ /* 0x000fea000383ffff */
.L_x_1:
[----:B-1----:R-:W-:Y:S05]  /*2740*/  BSYNC.RECONVERGENT B0 ;  /* 0x0000000000007941 */ /* 0x002fea0003800200 */
.L_x_0:
[----:B0-----:R-:W-:Y:S01]  /*2750*/  SHF.R.U32.HI R3, RZ, 0x2, R6 ;  /* 0x00000002ff037819 */ /* 0x001fe20000011606 */
[----:B------:R-:W-:Y:S01]  /*2760*/  IMAD.SHL.U32 R4, R5, 0x10, RZ ;  /* 0x0000001005047824 */ /* 0x000fe200078e00ff */
[----:B------:R-:W-:Y:S01]  /*2770*/  BSSY.RECONVERGENT B0, `(.L_x_11) ;  /* 0x000003b000007945 */ /* 0x000fe20003800200 */
[----:B------:R-:W-:Y:S01]  /*2780*/  IMAD.MOV.U32 R9, RZ, RZ, 0x3e055027 ;  /* 0x3e055027ff097424 */ /* 0x000fe200078e00ff */
[----:B------:R-:W-:-:S05]  /*2790*/  LOP3.LUT R3, R3, R6, RZ, 0x3c, !PT ;  /* 0x0000000603037212 */ /* 0x000fca00078e3cff */
[----:B------:R-:W-:-:S05]  /*27a0*/  IMAD.SHL.U32 R6, R3, 0x2, RZ ;  /* 0x0000000203067824 */ /* 0x000fca00078e00ff */
[----:B------:R-:W-:Y:S01]  /*27b0*/  LOP3.LUT R4, R3, R6, R4, 0x96, !PT ;  /* 0x0000000603047212 */ /* 0x000fe200078e9604 */
[----:B------:R-:W-:-:S03]  /*27c0*/  IMAD.MOV.U32 R6, RZ, RZ, 0x2f800000 ;  /* 0x2f800000ff067424 */ /* 0x000fc600078e00ff */
[----:B------:R-:W-:-:S05]  /*27d0*/  LOP3.LUT R5, R4, R5, RZ, 0x3c, !PT ;  /* 0x0000000504057212 */ /* 0x000fca00078e3cff */
[----:B------:R-:W-:-:S05]  /*27e0*/  VIADD R3, R5, 0xd209373c ;  /* 0xd209373c05037836 */ /* 0x000fca0000000000 */
[----:B------:R-:W-:-:S05]  /*27f0*/  I2FP.F32.U32 R3, R3 ;  /* 0x0000000300037245 */ /* 0x000fca0000201000 */
[----:B------:R-:W-:-:S05]  /*2800*/  FFMA R6, R3, R6, 1.1641532182693481445e-10 ;  /* 0x2f00000003067423 */ /* 0x000fca0000000006 */
[----:B------:R-:W-:-:S13]  /*2810*/  FSETP.GEU.AND P0, PT, R6, 1.175494350822287508e-38, PT ;  /* 0x008000000600780b */ /* 0x000fda0003f0e000 */
[----:B------:R-:W-:-:S04]  /*2820*/  @!P0 FMUL R6, R6, 8388608 ;  /* 0x4b00000006068820 */ /* 0x000fc80000400000 */
[----:B------:R-:W-:-:S05]  /*2830*/  VIADD R3, R6, 0xc0d55555 ;  /* 0xc0d5555506037836 */ /* 0x000fca0000000000 */
[----:B------:R-:W-:-:S04]  /*2840*/  LOP3.LUT R7, R3, 0xff800000, RZ, 0xc0, !PT ;  /* 0xff80000003077812 */ /* 0x000fc800078ec0ff */
[----:B------:R-:W-:Y:S01]  /*2850*/  I2FP.F32.S32 R4, R7 ;  /* 0x0000000700047245 */ /* 0x000fe20000201400 */
[----:B------:R-:W-:Y:S02]  /*2860*/  IMAD.IADD R3, R6, 0x1, -R7 ;  /* 0x0000000106037824 */ /* 0x000fe400078e0a07 */
[----:B------:R-:W-:Y:S02]  /*2870*/  IMAD.MOV.U32 R7, RZ, RZ, 0x7f800000 ;  /* 0x7f800000ff077424 */ /* 0x000fe400078e00ff */
[----:B------:R-:W-:-:S04]  /*2880*/  FADD R8, R3, -1 ;  /* 0xbf80000003087421 */ /* 0x000fc80000000000 */
[----:B------:R-:W-:-:S04]  /*2890*/  FFMA R3, R8, -R9, 0.14084610342979431152 ;  /* 0x3e1039f608037423 */ /* 0x000fc80000000809 */
[----:B------:R-:W-:-:S04]  /*28a0*/  FFMA R3, R8, R3, -0.12148627638816833496 ;  /* 0xbdf8cdcc08037423 */ /* 0x000fc80000000003 */
[----:B------:R-:W-:-:S04]  /*28b0*/  FFMA R3, R8, R3, 0.13980610668659210205 ;  /* 0x3e0f295508037423 */ /* 0x000fc80000000003 */
[----:B------:R-:W-:-:S04]  /*28c0*/  FFMA R3, R8, R3, -0.16684235632419586182 ;  /* 0xbe2ad8b908037423 */ /* 0x000fc80000000003 */
[----:B------:R-:W-:-:S04]  /*28d0*/  FFMA R3, R8, R3, 0.20012299716472625732 ;  /* 0x3e4ced0b08037423 */ /* 0x000fc80000000003 */
[----:B------:R-:W-:-:S04]  /*28e0*/  FFMA R3, R8, R3, -0.24999669194221496582 ;  /* 0xbe7fff2208037423 */ /* 0x000fc80000000003 */
[----:B------:R-:W-:-:S04]  /*28f0*/  FFMA R3, R8, R3, 0.33333182334899902344 ;  /* 0x3eaaaa7808037423 */ /* 0x000fc80000000003 */
[----:B------:R-:W-:Y:S01]  /*2900*/  FFMA R9, R8, R3, -0.5 ;  /* 0xbf00000008097423 */ /* 0x000fe20000000003 */
[----:B------:R-:W-:Y:S02]  /*2910*/  FSEL R3, RZ, -23, P0 ;  /* 0xc1b80000ff037808 */ /* 0x000fe40000000000 */
[----:B------:R-:W-:Y:S01]  /*2920*/  ISETP.GT.U32.AND P0, PT, R6, 0x7f7fffff, PT ;  /* 0x7f7fffff0600780c */ /* 0x000fe20003f04070 */
[----:B------:R-:W-:Y:S02]  /*2930*/  FMUL R9, R8, R9 ;  /* 0x0000000908097220 */ /* 0x000fe40000400000 */
[----:B------:R-:W-:Y:S01]  /*2940*/  FFMA R4, R4, 1.1920928955078125e-07, R3 ;  /* 0x3400000004047823 */ /* 0x000fe20000000003 */
[----:B------:R-:W-:Y:S01]  /*2950*/  SHF.R.U32.HI R3, RZ, 0x2, R2 ;  /* 0x00000002ff037819 */ /* 0x000fe20000011602 */
[----:B------:R-:W-:-:S03]  /*2960*/  FFMA R9, R8, R9, R8 ;  /* 0x0000000908097223 */ /* 0x000fc60000000008 */
[----:B------:R-:W-:Y:S01]  /*2970*/  LOP3.LUT R3, R3, R2, RZ, 0x3c, !PT ;  /* 0x0000000203037212 */ /* 0x000fe200078e3cff */
[----:B------:R-:W-:Y:S01]  /*2980*/  FFMA R9, R4, 0.69314718246459960938, R9 ;  /* 0x3f31721804097823 */ /* 0x000fe20000000009 */
[----:B------:R-:W-:-:S03]  /*2990*/  IMAD.SHL.U32 R2, R5, 0x10, RZ ;  /* 0x0000001005027824 */ /* 0x000fc600078e00ff */
[C---:B------:R-:W-:Y:S01]  /*29a0*/  @P0 FFMA R9, R6.reuse, R7, +INF ;  /* 0x7f80000006090423 */ /* 0x040fe20000000007 */
[----:B------:R-:W-:Y:S01]  /*29b0*/  FSETP.NEU.AND P0, PT, R6, RZ, PT ;  /* 0x000000ff0600720b */ /* 0x000fe20003f0d000 */
[----:B------:R-:W-:Y:S02]  /*29c0*/  IMAD.SHL.U32 R4, R3, 0x2, RZ ;  /* 0x0000000203047824 */ /* 0x000fe400078e00ff */
[----:B------:R-:W-:-:S03]  /*29d0*/  FMUL R9, R9, -2 ;  /* 0xc000000009097820 */ /* 0x000fc60000400000 */
[----:B------:R-:W-:Y:S02]  /*29e0*/  LOP3.LUT R2, R3, R4, R2, 0x96, !PT ;  /* 0x0000000403027212 */ /* 0x000fe400078e9602 */
[----:B------:R-:W-:Y:S02]  /*29f0*/  FSEL R6, R9, +INF , P0 ;  /* 0x7f80000009067808 */ /* 0x000fe40000000000 */
[----:B------:R-:W-:Y:S02]  /*2a00*/  LOP3.LUT R2, R2, R5, RZ, 0x3c, !PT ;  /* 0x0000000502027212 */ /* 0x000fe400078e3cff */
[----:B------:R0:W1:Y:S01]  /*2a10*/  MUFU.RSQ R5, R6 ;  /* 0x0000000600057308 */ /* 0x0000620000001400 */
[----:B------:R-:W-:Y:S02]  /*2a20*/  VIADD R3, R6, 0xf3000000 ;  /* 0xf300000006037836 */ /* 0x000fe40000000000 */
[----:B------:R-:W-:-:S03]  /*2a30*/  VIADD R2, R2, 0xd20ebf01 ;  /* 0xd20ebf0102027836 */ /* 0x000fc60000000000 */
[----:B------:R-:W-:Y:S01]  /*2a40*/  ISETP.GT.U32.AND P0, PT, R3, 0x727fffff, PT ;  /* 0x727fffff0300780c */ /* 0x000fe20003f04070 */
[----:B------:R-:W-:Y:S01]  /*2a50*/  IMAD.MOV.U32 R3, RZ, RZ, 0x30c90fdb ;  /* 0x30c90fdbff037424 */ /* 0x000fe200078e00ff */
[----:B------:R-:W-:-:S05]  /*2a60*/  I2FP.F32.U32 R2, R2 ;  /* 0x0000000200027245 */ /* 0x000fca0000201000 */
[----:B------:R-:W-:-:S06]  /*2a70*/  FFMA R10, R2, R3, 7.314590599882819788e-10 ;  /* 0x30490fdb020a7423 */ /* 0x000fcc0000000003 */
[----:B01----:R-:W-:Y:S05]  /*2a80*/  @!P0 BRA `(.L_x_12) ;  /* 0x0000000000148947 */ /* 0x003fea0003800000 */
[----:B------:R-:W-:Y:S01]  /*2a90*/  IMAD.MOV.U32 R2, RZ, RZ, R6 ;  /* 0x000000ffff027224 */ /* 0x000fe200078e0006 */
[----:B------:R-:W-:-:S07]  /*2aa0*/  MOV R9, 0x2ac0 ;  /* 0x00002ac000097802 */ /* 0x000fce0000000f00 */
[----:B------:R-:W-:Y:S05]  /*2ab0*/  CALL.REL.NOINC `($__internal_0_$__cuda_sm20_sqrt_rn_f32_slowpath) ;  /* 0x0000000000b07944 */ /* 0x000fea0003c00000 */
[----:B------:R-:W-:Y:S01]  /*2ac0*/  IMAD.MOV.U32 R3, RZ, RZ, R2 ;  /* 0x000000ffff037224 */ /* 0x000fe200078e0002 */
[----:B------:R-:W-:Y:S06]  /*2ad0*/  BRA `(.L_x_13) ;  /* 0x0000000000107947 */ /* 0x000fec0003800000 */
.L_x_12:
[----:B------:R-:W-:Y:S01]  /*2ae0*/  FMUL.FTZ R3, R6, R5 ;  /* 0x0000000506037220 */ /* 0x000fe20000410000 */
[----:B------:R-:W-:-:S03]  /*2af0*/  FMUL.FTZ R4, R5, 0.5 ;  /* 0x3f00000005047820 */ /* 0x000fc60000410000 */
[----:B------:R-:W-:-:S04]  /*2b00*/  FFMA R2, -R3, R3, R6 ;  /* 0x0000000303027223 */ /* 0x000fc80000000106 */
[----:B------:R-:W-:-:S07]  /*2b10*/  FFMA R3, R2, R4, R3 ;  /* 0x0000000402037223 */ /* 0x000fce0000000003 */
.L_x_13:
[----:B------:R-:W-:Y:S05]  /*2b20*/  BSYNC.RECONVERGENT B0 ;  /* 0x0000000000007941 */ /* 0x000fea0003800200 */
.L_x_11:
[----:B------:R-:W0:Y:S01]  /*2b30*/  LDCU UR4, c[0x0][0x384] ;  /* 0x00007080ff0477ac */ /* 0x000e220008000800 */
[----:B------:R-:W-:-:S06]  /*2b40*/  FMUL.RZ R4, R10, 0.15915493667125701904 ;  /* 0x3e22f9830a047820 */ /* 0x000fcc000040c000 */
[----:B------:R-:W1:Y:S01]  /*2b50*/  MUFU.SIN R4, R4 ;  /* 0x0000000400047308 */ /* 0x000e620000000400 */
[----:B0-----:R-:W-:Y:S01]  /*2b60*/  I2FP.F32.S32 R5, UR4 ;  /* 0x0000000400057c45 */ /* 0x001fe20008201400 */
[----:B------:R-:W-:Y:S02]  /*2b70*/  UMOV UR4, 0x40000000 ;  /* 0x4000000000047882 */ /* 0x000fe40000000000 */
[----:B------:R-:W-:-:S04]  /*2b80*/  IMAD.U32 R8, RZ, RZ, UR4 ;  /* 0x00000004ff087e24 */ /* 0x000fc8000f8e00ff */
[----:B------:R-:W0:Y:S01]  /*2b90*/  MUFU.RCP R2, R5 ;  /* 0x0000000500027308 */ /* 0x000e220000001000 */
[----:B-1----:R-:W-:-:S07]  /*2ba0*/  FMUL R3, R4, R3 ;  /* 0x0000000304037220 */ /* 0x002fce0000400000 */
[----:B------:R-:W1:Y:S01]  /*2bb0*/  FCHK P0, R8, R5 ;  /* 0x0000000508007302 */ /* 0x000e620000000000 */
[----:B0-----:R-:W-:-:S04]  /*2bc0*/  FFMA R7, -R5, R2, 1 ;  /* 0x3f80000005077423 */ /* 0x001fc80000000102 */
[----:B------:R-:W-:-:S04]  /*2bd0*/  FFMA R2, R2, R7, R2 ;  /* 0x0000000702027223 */ /* 0x000fc80000000002 */
[----:B------:R-:W-:-:S04]  /*2be0*/  FFMA R6, R2, 2, RZ ;  /* 0x4000000002067823 */ /* 0x000fc800000000ff */
[----:B------:R-:W-:-:S04]  /*2bf0*/  FFMA R7, -R5, R6, 2 ;  /* 0x4000000005077423 */ /* 0x000fc80000000106 */
[----:B------:R-:W-:Y:S01]  /*2c00*/  FFMA R2, R2, R7, R6 ;  /* 0x0000000702027223 */ /* 0x000fe20000000006 */
[----:B-1----:R-:W-:Y:S06]  /*2c10*/  @!P0 BRA `(.L_x_14) ;  /* 0x00000000000c8947 */ /* 0x002fec0003800000 */
[----:B------:R-:W-:-:S07]  /*2c20*/  MOV R4, 0x2c40 ;  /* 0x00002c4000047802 */ /* 0x000fce0000000f00 */
[----:B------:R-:W-:Y:S05]  /*2c30*/  CALL.REL.NOINC `($__internal_1_$__cuda_sm3x_div_rn_noftz_f32_slowpath) ;  /* 0x0000000000ac7944 */ /* 0x000fea0003c00000 */
[----:B------:R-:W-:-:S07]  /*2c40*/  IMAD.MOV.U32 R2, RZ, RZ, R8 ;  /* 0x000000ffff027224 */ /* 0x000fce00078e0008 */
.L_x_14:
[----:B------:R-:W-:Y:S01]  /*2c50*/  VIADD R4, R2, 0xf3000000 ;  /* 0xf300000002047836 */ /* 0x000fe20000000000 */
[----:B------:R0:W1:Y:S04]  /*2c60*/  MUFU.RSQ R7, R2 ;  /* 0x0000000200077308 */ /* 0x0000680000001400 */
[----:B------:R-:W-:-:S13]  /*2c70*/  ISETP.GT.U32.AND P0, PT, R4, 0x727fffff, PT ;  /* 0x727fffff0400780c */ /* 0x000fda0003f04070 */
[----:B01----:R-:W-:Y:S05]  /*2c80*/  @!P0 BRA `(.L_x_15) ;  /* 0x0000000000148947 */ /* 0x003fea0003800000 */
[----:B------:R-:W-:Y:S01]  /*2c90*/  BSSY.RECONVERGENT B0, `(.L_x_16) ;  /* 0x0000003000007945 */ /* 0x000fe20003800200 */
[----:B------:R-:W-:-:S07]  /*2ca0*/  MOV R9, 0x2cc0 ;  /* 0x00002cc000097802 */ /* 0x000fce0000000f00 */
[----:B------:R-:W-:Y:S05]  /*2cb0*/  CALL.REL.NOINC `($__internal_0_$__cuda_sm20_sqrt_rn_f32_slowpath) ;  /* 0x0000000000307944 */ /* 0x000fea0003c00000 */
[----:B------:R-:W-:Y:S05]  /*2cc0*/  BSYNC.RECONVERGENT B0 ;  /* 0x0000000000007941 */ /* 0x000fea0003800200 */
.L_x_16:
[----:B------:R-:W-:Y:S05]  /*2cd0*/  BRA `(.L_x_17) ;  /* 0x0000000000107947 */ /* 0x000fea0003800000 */
.L_x_15:
[C---:B------:R-:W-:Y:S01]  /*2ce0*/  FMUL.FTZ R5, R7.reuse, R2 ;  /* 0x0000000207057220 */ /* 0x040fe20000410000 */
[----:B------:R-:W-:-:S03]  /*2cf0*/  FMUL.FTZ R4, R7, 0.5 ;  /* 0x3f00000007047820 */ /* 0x000fc60000410000 */
[----:B------:R-:W-:-:S04]  /*2d00*/  FFMA R2, -R5, R5, R2 ;  /* 0x0000000505027223 */ /* 0x000fc80000000102 */
[----:B------:R-:W-:-:S07]  /*2d10*/  FFMA R2, R2, R4, R5 ;  /* 0x0000000402027223 */ /* 0x000fce0000000005 */
.L_x_17:
[----:B------:R-:W0:Y:S01]  /*2d20*/  LDCU.64 UR4, c[0x0][0x388] ;  /* 0x00007100ff0477ac */ /* 0x000e220008000a00 */
[----:B------:R-:W-:Y:S01]  /*2d30*/  FMUL R3, R3, R2 ;  /* 0x0000000203037220 */ /* 0x000fe20000400000 */
[----:B0-----:R-:W-:-:S04]  /*2d40*/  LEA R4, P0, R0, UR4, 0x2 ;  /* 0x0000000400047c11 */ /* 0x001fc8000f8010ff */
[----:B------:R-:W-:-:S05]  /*2d50*/  LEA.HI.X R5, R0, UR5, RZ, 0x2, P0 ;  /* 0x0000000500057c11 */ /* 0x000fca00080f14ff */
[----:B------:R-:W-:Y:S01]  /*2d60*/  STG.E desc[UR6][R4.64], R3 ;  /* 0x0000000304007986 */ /* 0x000fe2000c101906 */
[----:B------:R-:W-:Y:S05]  /*2d70*/  EXIT ;  /* 0x000000000000794d */ /* 0x000fea0003800000 */
        .weak           $__internal_0_$__cuda_sm20_sqrt_rn_f32_slowpath
        .type           $__internal_0_$__cuda_sm20_sqrt_rn_f32_slowpath,@function
        .size           $__internal_0_$__cuda_sm20_sqrt_rn_f32_slowpath,($__internal_1_$__cuda_sm3x_div_rn_noftz_f32_slowpath - $__internal_0_$__cuda_sm20_sqrt_rn_f32_slowpath)
$__internal_0_$__cuda_sm20_sqrt_rn_f32_slowpath:
[----:B------:R-:W-:-:S13]  /*2d80*/  LOP3.LUT P0, RZ, R2, 0x7fffffff, RZ, 0xc0, !PT ;  /* 0x7fffffff02ff7812 */ /* 0x000fda000780c0ff */
[----:B------:R-:W-:Y:S01]  /*2d90*/  @!P0 IMAD.MOV.U32 R4, RZ, RZ, R2 ;  /* 0x000000ffff048224 */ /* 0x000fe200078e0002 */
[----:B------:R-:W-:Y:S06]  /*2da0*/  @!P0 BRA `(.L_x_18) ;  /* 0x0000000000408947 */ /* 0x000fec0003800000 */
[----:B------:R-:W-:-:S13]  /*2db0*/  FSETP.GEU.FTZ.AND P0, PT, R2, RZ, PT ;  /* 0x000000ff0200720b */ /* 0x000fda0003f1e000 */
[----:B------:R-:W-:Y:S01]  /*2dc0*/  @!P0 IMAD.MOV.U32 R4, RZ, RZ, 0x7fffffff ;  /* 0x7fffffffff048424 */ /* 0x000fe200078e00ff */
[----:B------:R-:W-:Y:S06]  /*2dd0*/  @!P0 BRA `(.L_x_18) ;  /* 0x0000000000348947 */ /* 0x000fec0003800000 */
[----:B------:R-:W-:-:S13]  /*2de0*/  FSETP.GTU.FTZ.AND P0, PT, |R2|, +INF , PT ;  /* 0x7f8000000200780b */ /* 0x000fda0003f1c200 */
[----:B------:R-:W-:Y:S01]  /*2df0*/  @P0 FADD.FTZ R4, R2, 1 ;  /* 0x3f80000002040421 */ /* 0x000fe20000010000 */
[----:B------:R-:W-:Y:S06]  /*2e00*/  @P0 BRA `(.L_x_18) ;  /* 0x0000000000280947 */ /* 0x000fec0003800000 */
[----:B------:R-:W-:-:S13]  /*2e10*/  FSETP.NEU.FTZ.AND P0, PT, |R2|, +INF , PT ;  /* 0x7f8000000200780b */ /* 0x000fda0003f1d200 */
[----:B------:R-:W-:-:S04]  /*2e20*/  @P0 FFMA R5, R2, 1.84467440737095516160e+19, RZ ;  /* 0x5f80000002050823 */ /* 0x000fc800000000ff */
[----:B------:R-:W0:Y:S02]  /*2e30*/  @P0 MUFU.RSQ R4, R5 ;  /* 0x0000000500040308 */ /* 0x000e240000001400 */
[----:B0-----:R-:W-:Y:S01]  /*2e40*/  @P0 FMUL.FTZ R6, R5, R4 ;  /* 0x0000000405060220 */ /* 0x001fe20000410000 */
[----:B------:R-:W-:Y:S01]  /*2e50*/  @P0 FMUL.FTZ R8, R4, 0.5 ;  /* 0x3f00000004080820 */ /* 0x000fe20000410000 */
[----:B------:R-:W-:Y:S02]  /*2e60*/  @!P0 IMAD.MOV.U32 R4, RZ, RZ, R2 ;  /* 0x000000ffff048224 */ /* 0x000fe400078e0002 */
[----:B------:R-:W-:-:S04]  /*2e70*/  @P0 FADD.FTZ R7, -R6, -RZ ;  /* 0x800000ff06070221 */ /* 0x000fc80000010100 */
[----:B------:R-:W-:-:S04]  /*2e80*/  @P0 FFMA R7, R6, R7, R5 ;  /* 0x0000000706070223 */ /* 0x000fc80000000005 */
[----:B------:R-:W-:-:S04]  /*2e90*/  @P0 FFMA R7, R7, R8, R6 ;  /* 0x0000000807070223 */ /* 0x000fc80000000006 */
[----:B------:R-:W-:-:S07]  /*2ea0*/  @P0 FMUL.FTZ R4, R7, 2.3283064365386962891e-10 ;  /* 0x2f80000007040820 */ /* 0x000fce0000410000 */
.L_x_18:
[----:B------:R-:W-:Y:S02]  /*2eb0*/  IMAD.MOV.U32 R2, RZ, RZ, R4 ;  /* 0x000000ffff027224 */ /* 0x000fe400078e0004 */
[----:B------:R-:W-:Y:S02]  /*2ec0*/  IMAD.MOV.U32 R4, RZ, RZ, R9 ;  /* 0x000000ffff047224 */ /* 0x000fe400078e0009 */
[----:B------:R-:W-:-:S04]  /*2ed0*/  IMAD.MOV.U32 R5, RZ, RZ, 0x0 ;  /* 0x00000000ff057424 */ /* 0x000fc800078e00ff */
[----:B------:R-:W-:Y:S05]  /*2ee0*/  RET.REL.NODEC R4 `(_Z19init_kaiming_normaliiPf) ;  /* 0xffffffd004447950 */ /* 0x000fea0003c3ffff */
        .weak           $__internal_1_$__cuda_sm3x_div_rn_noftz_f32_slowpath
        .type           $__internal_1_$__cuda_sm3x_div_rn_noftz_f32_slowpath,@function
        .size           $__internal_1_$__cuda_sm3x_div_rn_noftz_f32_slowpath,(.L_x_29 - $__internal_1_$__cuda_sm3x_div_rn_noftz_f32_slowpath)
$__internal_1_$__cuda_sm3x_div_rn_noftz_f32_slowpath:
[--C-:B------:R-:W-:Y:S01]  /*2ef0*/  SHF.R.U32.HI R2, RZ, 0x17, R5.reuse ;  /* 0x00000017ff027819 */ /* 0x100fe20000011605 */
[----:B------:R-:W-:-:S03]  /*2f00*/  IMAD.MOV.U32 R8, RZ, RZ, R5 ;  /* 0x000000ffff087224 */ /* 0x000fc600078e0005 */
[----:B------:R-:W-:-:S05]  /*2f10*/  LOP3.LUT R6, R2, 0xff, RZ, 0xc0, !PT ;  /* 0x000000ff02067812 */ /* 0x000fca00078ec0ff */
[----:B------:R-:W-:-:S05]  /*2f20*/  VIADD R9, R6, 0xffffffff ;  /* 0xffffffff06097836 */ /* 0x000fca0000000000 */
[----:B------:R-:W-:-:S13]  /*2f30*/  ISETP.GT.U32.AND P0, PT, R9, 0xfd, PT ;  /* 0x000000fd0900780c */ /* 0x000fda0003f04070 */
[----:B------:R-:W-:Y:S01]  /*2f40*/  @!P0 IMAD.MOV.U32 R7, RZ, RZ, RZ ;  /* 0x000000ffff078224 */ /* 0x000fe200078e00ff */
[----:B------:R-:W-:Y:S06]  /*2f50*/  @!P0 BRA `(.L_x_19) ;  /* 0x0000000000408947 */ /* 0x000fec0003800000 */
[----:B------:R-:W-:Y:S01]  /*2f60*/  FSETP.GTU.FTZ.AND P0, PT, |R5|, +INF , PT ;  /* 0x7f8000000500780b */ /* 0x000fe20003f1c200 */
[----:B------:R-:W-:-:S12]  /*2f70*/  IMAD.MOV.U32 R2, RZ, RZ, R5 ;  /* 0x000000ffff027224 */ /* 0x000fd800078e0005 */
[----:B------:R-:W-:Y:S05]  /*2f80*/  @P0 BRA `(.L_x_20) ;  /* 0x0000000400280947 */ /* 0x000fea0003800000 */
[----:B------:R-:W-:-:S05]  /*2f90*/  IMAD.MOV.U32 R5, RZ, RZ, 0x40000000 ;  /* 0x40000000ff057424 */ /* 0x000fca00078e00ff */
[----:B------:R-:W-:-:S13]  /*2fa0*/  LOP3.LUT P0, RZ, R8, 0x7fffffff, R5, 0xc8, !PT ;  /* 0x7fffffff08ff7812 */ /* 0x000fda000780c805 */
[----:B------:R-:W-:Y:S05]  /*2fb0*/  @!P0 BRA `(.L_x_21) ;  /* 0x0000000400148947 */ /* 0x000fea0003800000 */
[----:B------:R-:W-:Y:S02]  /*2fc0*/  FSETP.NEU.FTZ.AND P0, PT, |R2|, +INF , PT ;  /* 0x7f8000000200780b */ /* 0x000fe40003f1d200 */
[----:B------:R-:W-:-:S04]  /*2fd0*/  LOP3.LUT P1, RZ, R5, 0x7fffffff, RZ, 0xc0, !PT ;  /* 0x7fffffff05ff7812 */ /* 0x000fc8000782c0ff */
[----:B------:R-:W-:-:S13]  /*2fe0*/  PLOP3.LUT P0, PT, P0, P1, PT, 0x2f, 0xf2 ;  /* 0x0000000000f2781c */ /* 0x000fda0000702577 */
[----:B------:R-:W-:Y:S05]  /*2ff0*/  @P0 BRA `(.L_x_22) ;  /* 0x0000000000fc0947 */ /* 0x000fea0003800000 */
[----:B------:R-:W-:-:S13]  /*3000*/  LOP3.LUT P0, RZ, R8, 0x7fffffff, RZ, 0xc0, !PT ;  /* 0x7fffffff08ff7812 */ /* 0x000fda000780c0ff */
[----:B------:R-:W-:Y:S05]  /*3010*/  @!P0 BRA `(.L_x_23) ;  /* 0x0000000000e88947 */ /* 0x000fea0003800000 */
[----:B------:R-:W-:Y:S01]  /*3020*/  ISETP.GE.AND P0, PT, R9, RZ, PT ;  /* 0x000000ff0900720c */ /* 0x000fe20003f06270 */
[----:B------:R-:W-:-:S12]  /*3030*/  IMAD.MOV.U32 R7, RZ, RZ, RZ ;  /* 0x000000ffff077224 */ /* 0x000fd800078e00ff */
[----:B------:R-:W-:Y:S01]  /*3040*/  @!P0 FFMA R8, R2, 1.84467440737095516160e+19, RZ ;  /* 0x5f80000002088823 */ /* 0x000fe200000000ff */
[----:B------:R-:W-:-:S07]  /*3050*/  @!P0 VIADD R7, R7, 0x40 ;  /* 0x0000004007078836 */ /* 0x000fce0000000000 */
.L_x_19:
[----:B------:R-:W-:Y:S01]  /*3060*/  LEA R5, R6, 0xc0800000, 0x17 ;  /* 0xc080000006057811 */ /* 0x000fe200078eb8ff */
[----:B------:R-:W-:Y:S01]  /*3070*/  UMOV UR4, 0x40000000 ;  /* 0x4000000000047882 */ /* 0x000fe20000000000 */
[----:B------:R-:W-:Y:S01]  /*3080*/  IADD3 R6, PT, PT, R7, 0x80, -R6 ;  /* 0x0000008007067810 */ /* 0x000fe20007ffe806 */
[----:B------:R-:W-:Y:S02]  /*3090*/  UIADD3 UR4, UPT, UPT, UR4, -0x800000, URZ ;  /* 0xff80000004047890 */ /* 0x000fe4000fffe0ff */
[----:B------:R-:W-:-:S04]  /*30a0*/  IMAD.IADD R5, R8, 0x1, -R5 ;  /* 0x0000000108057824 */ /* 0x000fc800078e0a05 */
[----:B------:R-:W0:Y:S01]  /*30b0*/  MUFU.RCP R2, R5 ;  /* 0x0000000500027308 */ /* 0x000e220000001000 */
[----:B------:R-:W-:-:S04]  /*30c0*/  FADD.FTZ R9, -R5, -RZ ;  /* 0x800000ff05097221 */ /* 0x000fc80000010100 */
[----:B0-----:R-:W-:-:S04]  /*30d0*/  FFMA R11, R2, R9, 1 ;  /* 0x3f800000020b7423 */ /* 0x001fc80000000009 */
[----:B------:R-:W-:-:S04]  /*30e0*/  FFMA R2, R2, R11, R2 ;  /* 0x0000000b02027223 */ /* 0x000fc80000000002 */
[----:B------:R-:W-:-:S04]  /*30f0*/  FFMA R8, R2, UR4, RZ ;  /* 0x0000000402087c23 */ /* 0x000fc800080000ff */
[----:B------:R-:W-:-:S04]  /*3100*/  FFMA R11, R9, R8, UR4 ;  /* 0x00000004090b7e23 */ /* 0x000fc80008000008 */
[----:B------:R-:W-:-:S04]  /*3110*/  FFMA R11, R2, R11, R8 ;  /* 0x0000000b020b7223 */ /* 0x000fc80000000008 */
[----:B------:R-:W-:-:S04]  /*3120*/  FFMA R10, R9, R11, UR4 ;  /* 0x00000004090a7e23 */ /* 0x000fc8000800000b */
[----:B------:R-:W-:-:S05]  /*3130*/  FFMA R8, R2, R10, R11 ;  /* 0x0000000a02087223 */ /* 0x000fca000000000b */
[----:B------:R-:W-:-:S04]  /*3140*/  SHF.R.U32.HI R5, RZ, 0x17, R8 ;  /* 0x00000017ff057819 */ /* 0x000fc80000011608 */
[----:B------:R-:W-:-:S05]  /*3150*/  LOP3.LUT R5, R5, 0xff, RZ, 0xc0, !PT ;  /* 0x000000ff05057812 */ /* 0x000fca00078ec0ff */
[----:B------:R-:W-:-:S04]  /*3160*/  IMAD.IADD R9, R5, 0x1, R6 ;  /* 0x0000000105097824 */ /* 0x000fc800078e0206 */
[----:B------:R-:W-:-:S05]  /*3170*/  VIADD R5, R9, 0xffffffff ;  /* 0xffffffff09057836 */ /* 0x000fca0000000000 */
[----:B------:R-:W-:-:S13]  /*3180*/  ISETP.GE.U32.AND P0, PT, R5, 0xfe, PT ;  /* 0x000000fe0500780c */ /* 0x000fda0003f06070 */
[----:B------:R-:W-:Y:S05]  /*3190*/  @!P0 BRA `(.L_x_24) ;  /* 0x0000000000808947 */ /* 0x000fea0003800000 */
[----:B------:R-:W-:-:S13]  /*31a0*/  ISETP.GT.AND P0, PT, R9, 0xfe, PT ;  /* 0x000000fe0900780c */ /* 0x000fda0003f04270 */
[----:B------:R-:W-:Y:S05]  /*31b0*/  @P0 BRA `(.L_x_25) ;  /* 0x00000000006c0947 */ /* 0x000fea0003800000 */
[----:B------:R-:W-:-:S13]  /*31c0*/  ISETP.GE.AND P0, PT, R9, 0x1, PT ;  /* 0x000000010900780c */ /* 0x000fda0003f06270 */
[----:B------:R-:W-:Y:S05]  /*31d0*/  @P0 BRA `(.L_x_26) ;  /* 0x0000000000980947 */ /* 0x000fea0003800000 */
[----:B------:R-:W-:Y:S02]  /*31e0*/  ISETP.GE.AND P0, PT, R9, -0x18, PT ;  /* 0xffffffe80900780c */ /* 0x000fe40003f06270 */
[----:B------:R-:W-:-:S11]  /*31f0*/  LOP3.LUT R8, R8, 0x80000000, RZ, 0xc0, !PT ;  /* 0x8000000008087812 */ /* 0x000fd600078ec0ff */
[----:B------:R-:W-:Y:S05]  /*3200*/  @!P0 BRA `(.L_x_26) ;  /* 0x00000000008c8947 */ /* 0x000fea0003800000 */
[CC--:B------:R-:W-:Y:S01]  /*3210*/  FFMA.RZ R5, R2.reuse, R10.reuse, R11 ;  /* 0x0000000a02057223 */ /* 0x0c0fe2000000c00b */
[C---:B------:R-:W-:Y:S01]  /*3220*/  VIADD R7, R9.reuse, 0x20 ;  /* 0x0000002009077836 */ /* 0x040fe20000000000 */
[C---:B------:R-:W-:Y:S02]  /*3230*/  ISETP.NE.AND P2, PT, R9.reuse, RZ, PT ;  /* 0x000000ff0900720c */ /* 0x040fe40003f45270 */
[----:B------:R-:W-:Y:S01]  /*3240*/  ISETP.NE.AND P1, PT, R9, RZ, PT ;  /* 0x000000ff0900720c */ /* 0x000fe20003f25270 */
[----:B------:R-:W-:Y:S01]  /*3250*/  IMAD.MOV R9, RZ, RZ, -R9 ;  /* 0x000000ffff097224 */ /* 0x000fe200078e0a09 */
[----:B------:R-:W-:Y:S01]  /*3260*/  LOP3.LUT R6, R5, 0x7fffff, RZ, 0xc0, !PT ;  /* 0x007fffff05067812 */ /* 0x000fe200078ec0ff */
[CCC-:B------:R-:W-:Y:S01]  /*3270*/  FFMA.RP R5, R2.reuse, R10.reuse, R11.reuse ;  /* 0x0000000a02057223 */ /* 0x1c0fe2000000800b */
[----:B------:R-:W-:Y:S02]  /*3280*/  FFMA.RM R2, R2, R10, R11 ;  /* 0x0000000a02027223 */ /* 0x000fe4000000400b */
[----:B------:R-:W-:-:S03]  /*3290*/  LOP3.LUT R6, R6, 0x800000, RZ, 0xfc, !PT ;  /* 0x0080000006067812 */ /* 0x000fc600078efcff */
[----:B------:R-:W-:Y:S02]  /*32a0*/  FSETP.NEU.FTZ.AND P0, PT, R5, R2, PT ;  /* 0x000000020500720b */ /* 0x000fe40003f1d000 */
[----:B------:R-:W-:Y:S02]  /*32b0*/  SHF.L.U32 R7, R6, R7, RZ ;  /* 0x0000000706077219 */ /* 0x000fe400000006ff */
[----:B------:R-:W-:Y:S02]  /*32c0*/  SEL R5, R9, RZ, P2 ;  /* 0x000000ff09057207 */ /* 0x000fe40001000000 */
[----:B------:R-:W-:Y:S02]  /*32d0*/  ISETP.NE.AND P1, PT, R7, RZ, P1 ;  /* 0x000000ff0700720c */ /* 0x000fe40000f25270 */
[----:B------:R-:W-:Y:S02]  /*32e0*/  SHF.R.U32.HI R5, RZ, R5, R6 ;  /* 0x00000005ff057219 */ /* 0x000fe40000011606 */
[----:B------:R-:W-:-:S02]  /*32f0*/  PLOP3.LUT P0, PT, P0, P1, PT, 0xf8, 0x8f ;  /* 0x00000000008f781c */ /* 0x000fc40000703f70 */
[----:B------:R-:W-:Y:S02]  /*3300*/  SHF.R.U32.HI R7, RZ, 0x1, R5 ;  /* 0x00000001ff077819 */ /* 0x000fe40000011605 */
[----:B------:R-:W-:-:S04]  /*3310*/  SEL R2, RZ, 0x1, !P0 ;  /* 0x00000001ff027807 */ /* 0x000fc80004000000 */
[----:B------:R-:W-:-:S04]  /*3320*/  LOP3.LUT R2, R2, 0x1, R7, 0xf8, !PT ;  /* 0x0000000102027812 */ /* 0x000fc800078ef807 */
[----:B------:R-:W-:-:S05]  /*3330*/  LOP3.LUT R2, R2, R5, RZ, 0xc0, !PT ;  /* 0x0000000502027212 */ /* 0x000fca00078ec0ff */
[----:B------:R-:W-:-:S05]  /*3340*/  IMAD.IADD R7, R7, 0x1, R2 ;  /* 0x0000000107077824 */ /* 0x000fca00078e0202 */
[----:B------:R-:W-:Y:S01]  /*3350*/  LOP3.LUT R8, R7, R8, RZ, 0xfc, !PT ;  /* 0x0000000807087212 */ /* 0x000fe200078efcff */
[----:B------:R-:W-:Y:S06]  /*3360*/  BRA `(.L_x_26) ;  /* 0x0000000000347947 */ /* 0x000fec0003800000 */
.L_x_25:
[----:B------:R-:W-:-:S04]  /*3370*/  LOP3.LUT R8, R8, 0x80000000, RZ, 0xc0, !PT ;  /* 0x8000000008087812 */ /* 0x000fc800078ec0ff */
[----:B------:R-:W-:Y:S01]  /*3380*/  LOP3.LUT R8, R8, 0x7f800000, RZ, 0xfc, !PT ;  /* 0x7f80000008087812 */ /* 0x000fe200078efcff */
[----:B------:R-:W-:Y:S06]  /*3390*/  BRA `(.L_x_26) ;  /* 0x0000000000287947 */ /* 0x000fec0003800000 */
.L_x_24:
[----:B------:R-:W-:Y:S01]  /*33a0*/  IMAD R8, R6, 0x800000, R8 ;  /* 0x0080000006087824 */ /* 0x000fe200078e0208 */
[----:B------:R-:W-:Y:S06]  /*33b0*/  BRA `(.L_x_26) ;  /* 0x0000000000207947 */ /* 0x000fec0003800000 */
.L_x_23:
[----:B------:R-:W-:-:S04]  /*33c0*/  LOP3.LUT R8, R8, 0x80000000, R5, 0x48, !PT ;  /* 0x8000000008087812 */ /* 0x000fc800078e4805 */
[----:B------:R-:W-:Y:S01]  /*33d0*/  LOP3.LUT R8, R8, 0x7f800000, RZ, 0xfc, !PT ;  /* 0x7f80000008087812 */ /* 0x000fe200078efcff */
[----:B------:R-:W-:Y:S06]  /*33e0*/  BRA `(.L_x_26) ;  /* 0x0000000000147947 */ /* 0x000fec0003800000 */
.L_x_22:
[----:B------:R-:W-:Y:S01]  /*33f0*/  LOP3.LUT R8, R8, 0x80000000, R5, 0x48, !PT ;  /* 0x8000000008087812 */ /* 0x000fe200078e4805 */
[----:B------:R-:W-:Y:S06]  /*3400*/  BRA `(.L_x_26) ;  /* 0x00000000000c7947 */ /* 0x000fec0003800000 */
.L_x_21:
[----:B------:R-:W0:Y:S01]  /*3410*/  MUFU.RSQ R8, -QNAN ;  /* 0xffc0000000087908 */ /* 0x000e220000001400 */
[----:B------:R-:W-:Y:S05]  /*3420*/  BRA `(.L_x_26) ;  /* 0x0000000000047947 */ /* 0x000fea0003800000 */
.L_x_20:
[----:B------:R-:W-:-:S07]  /*3430*/  FADD.FTZ R8, R2, 2 ;  /* 0x4000000002087421 */ /* 0x000fce0000010000 */
.L_x_26:
[----:B------:R-:W-:-:S04]  /*3440*/  IMAD.MOV.U32 R5, RZ, RZ, 0x0 ;  /* 0x00000000ff057424 */ /* 0x000fc800078e00ff */
[----:B0-----:R-:W-:Y:S05]  /*3450*/  RET.REL.NODEC R4 `(_Z19init_kaiming_normaliiPf) ;  /* 0xffffffc804e87950 */ /* 0x001fea0003c3ffff */
.L_x_27:
[----:B------:R-:W-:-:S00]  /*3460*/  BRA `(.L_x_27) ;  /* 0xfffffffc00fc7947 */ /* 0x000fc0000383ffff */
[----:B------:R-:W-:-:S00]  /*3470*/  NOP ;  /* 0x0000000000007918 */ /* 0x000fc00000000000 */
        /* <DEDUP_REMOVED lines=8> */
.L_x_29:


//--------------------- .nv.global.init           --------------------------
	.section	.nv.global.init,"aw",@progbits
	.align	4
.nv.global.init:
	.type		mrg32k3aM1SubSeq,@object
	.size		mrg32k3aM1SubSeq,(mrg32k3aM2SubSeq - mrg32k3aM1SubSeq)
mrg32k3aM1SubSeq:
        /*0000*/ 	.byte	0x0b, 0xcc, 0xee, 0x04, 0x73, 0x29, 0x8b, 0x6f, 0xf6, 0x53, 0x03, 0xf6, 0x23, 0xf6, 0xea, 0xda
        /* <DEDUP_REMOVED lines=125> */
	.type		mrg32k3aM2SubSeq,@object
	.size		mrg32k3aM2SubSeq,(mrg32k3aM1 - mrg32k3aM2SubSeq)
mrg32k3aM2SubSeq:
        /* <DEDUP_REMOVED lines=126> */
	.type		mrg32k3aM1,@object
	.size		mrg32k3aM1,(mrg32k3aM1Seq - mrg32k3aM1)
mrg32k3aM1:
        /* <DEDUP_REMOVED lines=144> */
	.type		mrg32k3aM1Seq,@object
	.size		mrg32k3aM1Seq,(mrg32k3aM2 - mrg32k3aM1Seq)
mrg32k3aM1Seq:
        /* <DEDUP_REMOVED lines=144> */
	.type		mrg32k3aM2,@object
	.size		mrg32k3aM2,(mrg32k3aM2Seq - mrg32k3aM2)
mrg32k3aM2:
        /* <DEDUP_REMOVED lines=144> */
	.type		mrg32k3aM2Seq,@object
	.size		mrg32k3aM2Seq,(precalc_xorwow_matrix - mrg32k3aM2Seq)
mrg32k3aM2Seq:
        /* <DEDUP_REMOVED lines=144> */
	.type		precalc_xorwow_matrix,@object
	.size		precalc_xorwow_matrix,(precalc_xorwow_offset_matrix - precalc_xorwow_matrix)
precalc_xorwow_matrix:
        /* <DEDUP_REMOVED lines=6400> */
	.type		precalc_xorwow_offset_matrix,@object
	.size		precalc_xorwow_offset_matrix,(.L_1 - precalc_xorwow_offset_matrix)
precalc_xorwow_offset_matrix:
        /* <DEDUP_REMOVED lines=6400> */
.L_1:


//--------------------- .nv.shared.reserved.0     --------------------------
	.section	.nv.shared.reserved.0,"aw",@nobits
	.weak		__nv_reservedSMEM_offset_0_alias
	.size		__nv_reservedSMEM_offset_0_alias, 0, 64
	.other		__nv_reservedSMEM_offset_0_alias,@"STO_CUDA_RESERVED_SHARED STV_DEFAULT"
__nv_reservedSMEM_offset_0_alias:
	.zero		0
	.zero		64


//--------------------- .nv.constant0._Z19init_kaiming_normaliiPf --------------------------
	.section	.nv.constant0._Z19init_kaiming_normaliiPf,"a",@progbits
	.sectionflags	@""
	.align	4
.nv.constant0._Z19init_kaiming_normaliiPf:
	.zero		912


//--------------------- SYMBOLS --------------------------

	.type		.nv.reservedSmem.offset0,@object
	.size		.nv.reservedSmem.offset0,0x4
